	.target	sm_90a

	.elftype	@"ET_EXEC"


//--------------------- .note.nv.tkinfo           --------------------------
	.section	.note.nv.tkinfo,"",@"SHT_NOTE"
	.sectionflags	@"SHF_NOTE_NV_TKINFO"
	.tkinfo
        /*0018*/ 	.word	0x00000002
        /*0030*/ 	.string	""
        /*0030*/ 	.string	"ptxas"
        /*0030*/ 	.string	"Cuda compilation tools, release 13.0, V13.0.88"
        /*0030*/ 	.string	"Build cuda_13.0.r13.0/compiler.36424714_0"
        /*0030*/ 	.string	"-arch sm_90a -m 64 "



//--------------------- .note.nv.cuinfo           --------------------------
	.section	.note.nv.cuinfo,"",@"SHT_NOTE"
	.sectionflags	@"SHF_NOTE_NV_CUINFO"
        /*0018*/ 	.short	0x0002
        /*001a*/ 	.short	0x005a
        /*001c*/ 	.short	0x0082
	.zero		2


//--------------------- .nv.info                  --------------------------
	.section	.nv.info,"",@"SHT_CUDA_INFO"
	.align	4


	//----- nvinfo : EIATTR_REGCOUNT
	.align		4
        /*0000*/ 	.byte	0x04, 0x2f
        /*0002*/ 	.short	(.L_15 - .L_14)
	.align		4
.L_14:
        /*0004*/ 	.word	index@(_ZN7cutlass13device_kernelINS_4gemm6kernel13GemmUniversalIN4cute5tupleIJiiiiEEENS1_10collective13CollectiveMmaINS1_34MainloopSm90TmaGmmaWarpSpecializedILi18ENS5_IJNS4_1CILi4EEESB_NSA_ILi1EEEEEENS1_32KernelTmaWarpSpecializedPingpongEEENS5_IJNSA_ILi64EEENSA_ILi128EEESG_EEEaNS5_IJlSC_lEEEaSJ_NS4_8TiledMMAINS4_8MMA_AtomIJNS4_4SM904GMMA27MMA_64x128x32_S32S8S8_SS_TNEEEENS4_6LayoutINS5_IJSC_SC_SC_EEENS5_IJNSA_ILi0EEESS_SS_EEEEENS5_IJNS4_10UnderscoreESV_SV_EEEEENS4_23SM90_TMA_LOAD_MULTICASTENS4_14ComposedLayoutINS4_7SwizzleILi2ELi4ELi3EEENS4_18smem_ptr_flag_bitsILi8EEENSQ_INS5_IJNSA_ILi8EEESG_EEENS5_IJSG_SC_EEEEEEEvNS4_8identityESY_S18_vS19_EENS_8epilogue10collective6detail29Sm90TmaWarpSpecializedAdapterINS1C_15DefaultEpilogueIaSJ_SJ_NS1B_6thread17LinearCombinationIaLi1EiiLNS1G_9ScaleType4KindE0ELNS_15FloatRoundStyleE2EaEENS1_15EpilogueDefaultEEEEEvvEEEEvNT_6ParamsE)
        /*0008*/ 	.word	0x000000a8


	//----- nvinfo : EIATTR_FRAME_SIZE
	.align		4
.L_15:
        /*000c*/ 	.byte	0x04, 0x11
        /*000e*/ 	.short	(.L_17 - .L_16)
	.align		4
.L_16:
        /*0010*/ 	.word	index@(_ZN7cutlass13device_kernelINS_4gemm6kernel13GemmUniversalIN4cute5tupleIJiiiiEEENS1_10collective13CollectiveMmaINS1_34MainloopSm90TmaGmmaWarpSpecializedILi18ENS5_IJNS4_1CILi4EEESB_NSA_ILi1EEEEEENS1_32KernelTmaWarpSpecializedPingpongEEENS5_IJNSA_ILi64EEENSA_ILi128EEESG_EEEaNS5_IJlSC_lEEEaSJ_NS4_8TiledMMAINS4_8MMA_AtomIJNS4_4SM904GMMA27MMA_64x128x32_S32S8S8_SS_TNEEEENS4_6LayoutINS5_IJSC_SC_SC_EEENS5_IJNSA_ILi0EEESS_SS_EEEEENS5_IJNS4_10UnderscoreESV_SV_EEEEENS4_23SM90_TMA_LOAD_MULTICASTENS4_14ComposedLayoutINS4_7SwizzleILi2ELi4ELi3EEENS4_18smem_ptr_flag_bitsILi8EEENSQ_INS5_IJNSA_ILi8EEESG_EEENS5_IJSG_SC_EEEEEEEvNS4_8identityESY_S18_vS19_EENS_8epilogue10collective6detail29Sm90TmaWarpSpecializedAdapterINS1C_15DefaultEpilogueIaSJ_SJ_NS1B_6thread17LinearCombinationIaLi1EiiLNS1G_9ScaleType4KindE0ELNS_15FloatRoundStyleE2EaEENS1_15EpilogueDefaultEEEEEvvEEEEvNT_6ParamsE)
        /*0014*/ 	.word	0x00000008


	//----- nvinfo : EIATTR_MIN_STACK_SIZE
	.align		4
.L_17:
        /*0018*/ 	.byte	0x04, 0x12
        /*001a*/ 	.short	(.L_19 - .L_18)
	.align		4
.L_18:
        /*001c*/ 	.word	index@(_ZN7cutlass13device_kernelINS_4gemm6kernel13GemmUniversalIN4cute5tupleIJiiiiEEENS1_10collective13CollectiveMmaINS1_34MainloopSm90TmaGmmaWarpSpecializedILi18ENS5_IJNS4_1CILi4EEESB_NSA_ILi1EEEEEENS1_32KernelTmaWarpSpecializedPingpongEEENS5_IJNSA_ILi64EEENSA_ILi128EEESG_EEEaNS5_IJlSC_lEEEaSJ_NS4_8TiledMMAINS4_8MMA_AtomIJNS4_4SM904GMMA27MMA_64x128x32_S32S8S8_SS_TNEEEENS4_6LayoutINS5_IJSC_SC_SC_EEENS5_IJNSA_ILi0EEESS_SS_EEEEENS5_IJNS4_10UnderscoreESV_SV_EEEEENS4_23SM90_TMA_LOAD_MULTICASTENS4_14ComposedLayoutINS4_7SwizzleILi2ELi4ELi3EEENS4_18smem_ptr_flag_bitsILi8EEENSQ_INS5_IJNSA_ILi8EEESG_EEENS5_IJSG_SC_EEEEEEEvNS4_8identityESY_S18_vS19_EENS_8epilogue10collective6detail29Sm90TmaWarpSpecializedAdapterINS1C_15DefaultEpilogueIaSJ_SJ_NS1B_6thread17LinearCombinationIaLi1EiiLNS1G_9ScaleType4KindE0ELNS_15FloatRoundStyleE2EaEENS1_15EpilogueDefaultEEEEEvvEEEEvNT_6ParamsE)
        /*0020*/ 	.word	0x00000008
.L_19:


//--------------------- .nv.compat                --------------------------
	.section	.nv.compat,"",@"SHT_CUDA_COMPAT_INFO"
	.align	4
        /*0000*/ 	.byte	0x02, 0x09, 0x01, 0x00, 0x02, 0x02, 0x04, 0x00, 0x02, 0x05, 0x05, 0x00, 0x03, 0x07, 0x01, 0x01
        /*0010*/ 	.byte	0x02, 0x03, 0x01, 0x00, 0x02, 0x06, 0x01, 0x00, 0x04, 0x0b, 0x08, 0x00, 0x00, 0x00, 0x00, 0x00
        /*0020*/ 	.byte	0x00, 0x00, 0x00, 0x00


//--------------------- .nv.info._ZN7cutlass13device_kernelINS_4gemm6kernel13GemmUniversalIN4cute5tupleIJiiiiEEENS1_10collective13CollectiveMmaINS1_34MainloopSm90TmaGmmaWarpSpecializedILi18ENS5_IJNS4_1CILi4EEESB_NSA_ILi1EEEEEENS1_32KernelTmaWarpSpecializedPingpongEEENS5_IJNSA_ILi64EEENSA_ILi128EEESG_EEEaNS5_IJlSC_lEEEaSJ_NS4_8TiledMMAINS4_8MMA_AtomIJNS4_4SM904GMMA27MMA_64x128x32_S32S8S8_SS_TNEEEENS4_6LayoutINS5_IJSC_SC_SC_EEENS5_IJNSA_ILi0EEESS_SS_EEEEENS5_IJNS4_10UnderscoreESV_SV_EEEEENS4_23SM90_TMA_LOAD_MULTICASTENS4_14ComposedLayoutINS4_7SwizzleILi2ELi4ELi3EEENS4_18smem_ptr_flag_bitsILi8EEENSQ_INS5_IJNSA_ILi8EEESG_EEENS5_IJSG_SC_EEEEEEEvNS4_8identityESY_S18_vS19_EENS_8epilogue10collective6detail29Sm90TmaWarpSpecializedAdapterINS1C_15DefaultEpilogueIaSJ_SJ_NS1B_6thread17LinearCombinationIaLi1EiiLNS1G_9ScaleType4KindE0ELNS_15FloatRoundStyleE2EaEENS1_15EpilogueDefaultEEEEEvvEEEEvNT_6ParamsE --------------------------
	.section	.nv.info._ZN7cutlass13device_kernelINS_4gemm6kernel13GemmUniversalIN4cute5tupleIJiiiiEEENS1_10collective13CollectiveMmaINS1_34MainloopSm90TmaGmmaWarpSpecializedILi18ENS5_IJNS4_1CILi4EEESB_NSA_ILi1EEEEEENS1_32KernelTmaWarpSpecializedPingpongEEENS5_IJNSA_ILi64EEENSA_ILi128EEESG_EEEaNS5_IJlSC_lEEEaSJ_NS4_8TiledMMAINS4_8MMA_AtomIJNS4_4SM904GMMA27MMA_64x128x32_S32S8S8_SS_TNEEEENS4_6LayoutINS5_IJSC_SC_SC_EEENS5_IJNSA_ILi0EEESS_SS_EEEEENS5_IJNS4_10UnderscoreESV_SV_EEEEENS4_23SM90_TMA_LOAD_MULTICASTENS4_14ComposedLayoutINS4_7SwizzleILi2ELi4ELi3EEENS4_18smem_ptr_flag_bitsILi8EEENSQ_INS5_IJNSA_ILi8EEESG_EEENS5_IJSG_SC_EEEEEEEvNS4_8identityESY_S18_vS19_EENS_8epilogue10collective6detail29Sm90TmaWarpSpecializedAdapterINS1C_15DefaultEpilogueIaSJ_SJ_NS1B_6thread17LinearCombinationIaLi1EiiLNS1G_9ScaleType4KindE0ELNS_15FloatRoundStyleE2EaEENS1_15EpilogueDefaultEEEEEvvEEEEvNT_6ParamsE,"",@"SHT_CUDA_INFO"
	.sectionflags	@""
	.align	4


	//----- nvinfo : EIATTR_CUDA_API_VERSION
	.align		4
        /*0000*/ 	.byte	0x04, 0x37
        /*0002*/ 	.short	(.L_21 - .L_20)
.L_20:
        /*0004*/ 	.word	0x00000082


	//----- nvinfo : EIATTR_KPARAM_INFO
	.align		4
.L_21:
        /*0008*/ 	.byte	0x04, 0x17
        /*000a*/ 	.short	(.L_23 - .L_22)
.L_22:
        /*000c*/ 	.word	0x00000000
        /*0010*/ 	.short	0x0000
        /*0012*/ 	.short	0x0070
        /*0014*/ 	.byte	0x00, 0xf0, 0x01, 0x10


	//----- nvinfo : EIATTR_SPARSE_MMA_MASK
	.align		4
.L_23:
        /*0018*/ 	.byte	0x03, 0x50
        /*001a*/ 	.short	0x0000


	//----- nvinfo : EIATTR_MAXREG_COUNT
	.align		4
        /*001c*/ 	.byte	0x03, 0x1b
        /*001e*/ 	.short	0x00a8


	//----- nvinfo : EIATTR_NUM_BARRIERS
	.align		4
        /*0020*/ 	.byte	0x02, 0x4c
        /*0022*/ 	.byte	0x01
	.zero		1


	//----- nvinfo : EIATTR_EXTERNS
	.align		4
        /*0024*/ 	.byte	0x04, 0x0f
        /*0026*/ 	.short	(.L_25 - .L_24)


	//   ....[0]....
	.align		4
.L_24:
        /*0028*/ 	.word	index@(__assertfail)


	//----- nvinfo : EIATTR_ANNOTATIONS
	.align		4
.L_25:
        /*002c*/ 	.byte	0x04, 0x55
        /*002e*/ 	.short	(.L_27 - .L_26)


	//   ....[0]....
.L_26:
        /*0030*/ 	.word	0x00000001
        /*0034*/ 	.byte	0xc0, 0x0f, 0x00, 0x00, 0x01, 0x00, 0x00, 0x00, 0xb0, 0x55, 0x00, 0x00, 0x01, 0x00, 0x00, 0x00
        /*0044*/ 	.byte	0x70, 0x63, 0x00, 0x00


	//----- nvinfo : EIATTR_MERCURY_ISA_VERSION
	.align		4
.L_27:
        /*0048*/ 	.byte	0x03, 0x5f
        /*004a*/ 	.short	0x0101


	//----- nvinfo : EIATTR_INT_WARP_WIDE_INSTR_OFFSETS
	.align		4
        /*004c*/ 	.byte	0x04, 0x31
        /*004e*/ 	.short	(.L_29 - .L_28)


	//   ....[0]....
.L_28:
        /*0050*/ 	.word	0x00000790


	//   ....[1]....
        /*0054*/ 	.word	0x000007b0


	//   ....[2]....
        /*0058*/ 	.word	0x000007d0


	//   ....[3]....
        /*005c*/ 	.word	0x000008c0


	//   ....[4]....
        /*0060*/ 	.word	0x000008e0


	//   ....[5]....
        /*0064*/ 	.word	0x000008f0


	//   ....[6]....
        /*0068*/ 	.word	0x000009a0


	//   ....[7]....
        /*006c*/ 	.word	0x000009f0


	//   ....[8]....
        /*0070*/ 	.word	0x00002030


	//----- nvinfo : EIATTR_COOP_GROUP_MASK_REGIDS
	.align		4
.L_29:
        /*0074*/ 	.byte	0x04, 0x29
        /*0076*/ 	.short	(.L_31 - .L_30)


	//   ....[0]....
.L_30:
        /*0078*/ 	.word	0xffffffff


	//   ....[1]....
        /*007c*/ 	.word	0xffffffff


	//   ....[2]....
        /*0080*/ 	.word	0xffffffff


	//   ....[3]....
        /*0084*/ 	.word	0xffffffff


	//   ....[4]....
        /*0088*/ 	.word	0xffffffff


	//   ....[5]....
        /*008c*/ 	.word	0xffffffff


	//   ....[6]....
        /*0090*/ 	.word	0xffffffff


	//----- nvinfo : EIATTR_COOP_GROUP_INSTR_OFFSETS
	.align		4
.L_31:
        /*0094*/ 	.byte	0x04, 0x28
        /*0096*/ 	.short	(.L_33 - .L_32)


	//   ....[0]....
.L_32:
        /*0098*/ 	.word	0x00000070


	//   ....[1]....
        /*009c*/ 	.word	0x00000080


	//   ....[2]....
        /*00a0*/ 	.word	0x00000140


	//   ....[3]....
        /*00a4*/ 	.word	0x00000520


	//   ....[4]....
        /*00a8*/ 	.word	0x00000560


	//   ....[5]....
        /*00ac*/ 	.word	0x00000910


	//   ....[6]....
        /*00b0*/ 	.word	0x00000b60


	//----- nvinfo : EIATTR_REG_RECONFIG
	.align		4
.L_33:
        /*00b4*/ 	.byte	0x01, 0x54
	.zero		2


	//----- nvinfo : EIATTR_SYSCALL_OFFSETS
	.align		4
        /*00b8*/ 	.byte	0x04, 0x46
        /*00ba*/ 	.short	(.L_35 - .L_34)


	//   ....[0]....
.L_34:
        /*00bc*/ 	.word	0x00001a60


	//----- nvinfo : EIATTR_MBARRIER_INSTR_OFFSETS
	.align		4
.L_35:
        /*00c0*/ 	.byte	0x04, 0x39
        /*00c2*/ 	.short	(.L_37 - .L_36)


	//   ....[0]....
.L_36:
        /*00c4*/ 	.word	0x000002a0
        /*00c8*/ 	.word	0x000000ff
        /*00cc*/ 	.word	0x00000000
        /*00d0*/ 	.short	0x0100
        /*00d2*/ 	.byte	0x08
	.zero		1


	//   ....[1]....
        /*00d4*/ 	.word	0x000002b0
        /*00d8*/ 	.word	0x000000ff
        /*00dc*/ 	.word	0x00000090
        /*00e0*/ 	.short	0x0100
        /*00e2*/ 	.byte	0x08
	.zero		1


	//   ....[2]....
        /*00e4*/ 	.word	0x000002c0
        /*00e8*/ 	.word	0x000000ff
        /*00ec*/ 	.word	0x00000008
        /*00f0*/ 	.short	0x0100
        /*00f2*/ 	.byte	0x08
	.zero		1


	//   ....[3]....
        /*00f4*/ 	.word	0x000002d0
        /*00f8*/ 	.word	0x000000ff
        /*00fc*/ 	.word	0x00000098
        /*0100*/ 	.short	0x0100
        /*0102*/ 	.byte	0x08
	.zero		1


	//   ....[4]....
        /*0104*/ 	.word	0x000002e0
        /*0108*/ 	.word	0x000000ff
        /*010c*/ 	.word	0x00000010
        /*0110*/ 	.short	0x0100
        /*0112*/ 	.byte	0x08
	.zero		1


	//   ....[5]....
        /*0114*/ 	.word	0x000002f0
        /*0118*/ 	.word	0x000000ff
        /*011c*/ 	.word	0x000000a0
        /*0120*/ 	.short	0x0100
        /*0122*/ 	.byte	0x08
	.zero		1


	//   ....[6]....
        /*0124*/ 	.word	0x00000300
        /*0128*/ 	.word	0x000000ff
        /*012c*/ 	.word	0x00000018
        /*0130*/ 	.short	0x0100
        /*0132*/ 	.byte	0x08
	.zero		1


	//   ....[7]....
        /*0134*/ 	.word	0x00000310
        /*0138*/ 	.word	0x000000ff
        /*013c*/ 	.word	0x000000a8
        /*0140*/ 	.short	0x0100
        /*0142*/ 	.byte	0x08
	.zero		1


	//   ....[8]....
        /*0144*/ 	.word	0x00000320
        /*0148*/ 	.word	0x000000ff
        /*014c*/ 	.word	0x00000020
        /*0150*/ 	.short	0x0100
        /*0152*/ 	.byte	0x08
	.zero		1


	//   ....[9]....
        /*0154*/ 	.word	0x00000330
        /*0158*/ 	.word	0x000000ff
        /*015c*/ 	.word	0x000000b0
        /*0160*/ 	.short	0x0100
        /*0162*/ 	.byte	0x08
	.zero		1


	//   ....[10]....
        /*0164*/ 	.word	0x00000340
        /*0168*/ 	.word	0x000000ff
        /*016c*/ 	.word	0x00000028
        /*0170*/ 	.short	0x0100
        /*0172*/ 	.byte	0x08
	.zero		1


	//   ....[11]....
        /*0174*/ 	.word	0x00000350
        /*0178*/ 	.word	0x000000ff
        /*017c*/ 	.word	0x000000b8
        /*0180*/ 	.short	0x0100
        /*0182*/ 	.byte	0x08
	.zero		1


	//   ....[12]....
        /*0184*/ 	.word	0x00000360
        /*0188*/ 	.word	0x000000ff
        /*018c*/ 	.word	0x00000030
        /*0190*/ 	.short	0x0100
        /*0192*/ 	.byte	0x08
	.zero		1


	//   ....[13]....
        /*0194*/ 	.word	0x00000370
        /*0198*/ 	.word	0x000000ff
        /*019c*/ 	.word	0x000000c0
        /*01a0*/ 	.short	0x0100
        /*01a2*/ 	.byte	0x08
	.zero		1


	//   ....[14]....
        /*01a4*/ 	.word	0x00000380
        /*01a8*/ 	.word	0x000000ff
        /*01ac*/ 	.word	0x00000038
        /*01b0*/ 	.short	0x0100
        /*01b2*/ 	.byte	0x08
	.zero		1


	//   ....[15]....
        /*01b4*/ 	.word	0x00000390
        /*01b8*/ 	.word	0x000000ff
        /*01bc*/ 	.word	0x000000c8
        /*01c0*/ 	.short	0x0100
        /*01c2*/ 	.byte	0x08
	.zero		1


	//   ....[16]....
        /*01c4*/ 	.word	0x000003a0
        /*01c8*/ 	.word	0x000000ff
        /*01cc*/ 	.word	0x00000040
        /*01d0*/ 	.short	0x0100
        /*01d2*/ 	.byte	0x08
	.zero		1


	//   ....[17]....
        /*01d4*/ 	.word	0x000003b0
        /*01d8*/ 	.word	0x000000ff
        /*01dc*/ 	.word	0x000000d0
        /*01e0*/ 	.short	0x0100
        /*01e2*/ 	.byte	0x08
	.zero		1


	//   ....[18]....
        /*01e4*/ 	.word	0x000003c0
        /*01e8*/ 	.word	0x000000ff
        /*01ec*/ 	.word	0x00000048
        /*01f0*/ 	.short	0x0100
        /*01f2*/ 	.byte	0x08
	.zero		1


	//   ....[19]....
        /*01f4*/ 	.word	0x000003d0
        /*01f8*/ 	.word	0x000000ff
        /*01fc*/ 	.word	0x000000d8
        /*0200*/ 	.short	0x0100
        /*0202*/ 	.byte	0x08
	.zero		1


	//   ....[20]....
        /*0204*/ 	.word	0x000003e0
        /*0208*/ 	.word	0x000000ff
        /*020c*/ 	.word	0x00000050
        /*0210*/ 	.short	0x0100
        /*0212*/ 	.byte	0x08
	.zero		1


	//   ....[21]....
        /*0214*/ 	.word	0x000003f0
        /*0218*/ 	.word	0x000000ff
        /*021c*/ 	.word	0x000000e0
        /*0220*/ 	.short	0x0100
        /*0222*/ 	.byte	0x08
	.zero		1


	//   ....[22]....
        /*0224*/ 	.word	0x00000400
        /*0228*/ 	.word	0x000000ff
        /*022c*/ 	.word	0x00000058
        /*0230*/ 	.short	0x0100
        /*0232*/ 	.byte	0x08
	.zero		1


	//   ....[23]....
        /*0234*/ 	.word	0x00000410
        /*0238*/ 	.word	0x000000ff
        /*023c*/ 	.word	0x000000e8
        /*0240*/ 	.short	0x0100
        /*0242*/ 	.byte	0x08
	.zero		1


	//   ....[24]....
        /*0244*/ 	.word	0x00000420
        /*0248*/ 	.word	0x000000ff
        /*024c*/ 	.word	0x00000060
        /*0250*/ 	.short	0x0100
        /*0252*/ 	.byte	0x08
	.zero		1


	//   ....[25]....
        /*0254*/ 	.word	0x00000430
        /*0258*/ 	.word	0x000000ff
        /*025c*/ 	.word	0x000000f0
        /*0260*/ 	.short	0x0100
        /*0262*/ 	.byte	0x08
	.zero		1


	//   ....[26]....
        /*0264*/ 	.word	0x00000440
        /*0268*/ 	.word	0x000000ff
        /*026c*/ 	.word	0x00000068
        /*0270*/ 	.short	0x0100
        /*0272*/ 	.byte	0x08
	.zero		1


	//   ....[27]....
        /*0274*/ 	.word	0x00000450
        /*0278*/ 	.word	0x000000ff
        /*027c*/ 	.word	0x000000f8
        /*0280*/ 	.short	0x0100
        /*0282*/ 	.byte	0x08
	.zero		1


	//   ....[28]....
        /*0284*/ 	.word	0x00000460
        /*0288*/ 	.word	0x000000ff
        /*028c*/ 	.word	0x00000070
        /*0290*/ 	.short	0x0100
        /*0292*/ 	.byte	0x08
	.zero		1


	//   ....[29]....
        /*0294*/ 	.word	0x00000470
        /*0298*/ 	.word	0x000000ff
        /*029c*/ 	.word	0x00000100
        /*02a0*/ 	.short	0x0100
        /*02a2*/ 	.byte	0x08
	.zero		1


	//   ....[30]....
        /*02a4*/ 	.word	0x00000480
        /*02a8*/ 	.word	0x000000ff
        /*02ac*/ 	.word	0x00000078
        /*02b0*/ 	.short	0x0100
        /*02b2*/ 	.byte	0x08
	.zero		1


	//   ....[31]....
        /*02b4*/ 	.word	0x00000490
        /*02b8*/ 	.word	0x000000ff
        /*02bc*/ 	.word	0x00000108
        /*02c0*/ 	.short	0x0100
        /*02c2*/ 	.byte	0x08
	.zero		1


	//   ....[32]....
        /*02c4*/ 	.word	0x000004a0
        /*02c8*/ 	.word	0x000000ff
        /*02cc*/ 	.word	0x00000080
        /*02d0*/ 	.short	0x0100
        /*02d2*/ 	.byte	0x08
	.zero		1


	//   ....[33]....
        /*02d4*/ 	.word	0x000004b0
        /*02d8*/ 	.word	0x000000ff
        /*02dc*/ 	.word	0x00000110
        /*02e0*/ 	.short	0x0100
        /*02e2*/ 	.byte	0x08
	.zero		1


	//   ....[34]....
        /*02e4*/ 	.word	0x000004c0
        /*02e8*/ 	.word	0x000000ff
        /*02ec*/ 	.word	0x00000088
        /*02f0*/ 	.short	0x0100
        /*02f2*/ 	.byte	0x08
	.zero		1


	//   ....[35]....
        /*02f4*/ 	.word	0x000004d0
        /*02f8*/ 	.word	0x000000ff
        /*02fc*/ 	.word	0x00000118
        /*0300*/ 	.short	0x0100
        /*0302*/ 	.byte	0x08
	.zero		1


	//   ....[36]....
        /*0304*/ 	.word	0x00000a20
        /*0308*/ 	.word	0x000000ff
        /*030c*/ 	.word	0x00000150
        /*0310*/ 	.short	0x0100
        /*0312*/ 	.byte	0x08
	.zero		1


	//   ....[37]....
        /*0314*/ 	.word	0x00000ab0
        /*0318*/ 	.word	0x000000ff
        /*031c*/ 	.word	0x00000158
        /*0320*/ 	.short	0x0100
        /*0322*/ 	.byte	0x08
	.zero		1


	//   ....[38]....
        /*0324*/ 	.word	0x00000ae0
        /*0328*/ 	.word	0x000000ff
        /*032c*/ 	.word	0x00000130
        /*0330*/ 	.short	0x0100
        /*0332*/ 	.byte	0x09
	.zero		1


	//   ....[39]....
        /*0334*/ 	.word	0x00000af0
        /*0338*/ 	.word	0x000000ff
        /*033c*/ 	.word	0x00000138
        /*0340*/ 	.short	0x0100
        /*0342*/ 	.byte	0x09
	.zero		1


	//   ....[40]....
        /*0344*/ 	.word	0x00000b00
        /*0348*/ 	.word	0x000000ff
        /*034c*/ 	.word	0x00000140
        /*0350*/ 	.short	0x0100
        /*0352*/ 	.byte	0x09
	.zero		1


	//   ....[41]....
        /*0354*/ 	.word	0x00000b10
        /*0358*/ 	.word	0x000000ff
        /*035c*/ 	.word	0x00000148
        /*0360*/ 	.short	0x0100
        /*0362*/ 	.byte	0x09
	.zero		1


	//   ....[42]....
        /*0364*/ 	.word	0x00001940
        /*0368*/ 	.word	0x0000005f
        /*036c*/ 	.word	0x00000000
        /*0370*/ 	.short	0x010a
        /*0372*/ 	.byte	0x2a
	.zero		1


	//   ....[43]....
        /*0374*/ 	.word	0x00001af0
        /*0378*/ 	.word	0x00000003
        /*037c*/ 	.word	0x00000000
        /*0380*/ 	.short	0x010a
        /*0382*/ 	.byte	0x3f
	.zero		1


	//   ....[44]....
        /*0384*/ 	.word	0x00001b30
        /*0388*/ 	.word	0x00000003
        /*038c*/ 	.word	0x00000000
        /*0390*/ 	.short	0x010a
        /*0392*/ 	.byte	0x3f
	.zero		1


	//   ....[45]....
        /*0394*/ 	.word	0x00001d30
        /*0398*/ 	.word	0x000000ff
        /*039c*/ 	.word	0x00000000
        /*03a0*/ 	.short	0x010a
        /*03a2*/ 	.byte	0x04
	.zero		1


	//   ....[46]....
        /*03a4*/ 	.word	0x00001d70
        /*03a8*/ 	.word	0x000000ff
        /*03ac*/ 	.word	0x00000000
        /*03b0*/ 	.short	0x010a
        /*03b2*/ 	.byte	0x04
	.zero		1


	//   ....[47]....
        /*03b4*/ 	.word	0x00001ed0
        /*03b8*/ 	.word	0x00000005
        /*03bc*/ 	.word	0x00000000
        /*03c0*/ 	.short	0x0101
        /*03c2*/ 	.byte	0x3f
	.zero		1


	//   ....[48]....
        /*03c4*/ 	.word	0x00001fd0
        /*03c8*/ 	.word	0x00000060
        /*03cc*/ 	.word	0x00000000
        /*03d0*/ 	.short	0x0101
        /*03d2*/ 	.byte	0x2f
	.zero		1


	//   ....[49]....
        /*03d4*/ 	.word	0x000020d0
        /*03d8*/ 	.word	0x00000003
        /*03dc*/ 	.word	0x00000000
        /*03e0*/ 	.short	0x0101
        /*03e2*/ 	.byte	0x3f
	.zero		1


	//   ....[50]....
        /*03e4*/ 	.word	0x00002190
        /*03e8*/ 	.word	0x0000005f
        /*03ec*/ 	.word	0x00000010
        /*03f0*/ 	.short	0x010a
        /*03f2*/ 	.byte	0x2a
	.zero		1


	//   ....[51]....
        /*03f4*/ 	.word	0x000055d0
        /*03f8*/ 	.word	0x00000062
        /*03fc*/ 	.word	0x00000000
        /*0400*/ 	.short	0x0101
        /*0402*/ 	.byte	0x2f
	.zero		1


	//   ....[52]....
        /*0404*/ 	.word	0x000060c0
        /*0408*/ 	.word	0x0000000a
        /*040c*/ 	.word	0x00000090
        /*0410*/ 	.short	0x010a
        /*0412*/ 	.byte	0x3f
	.zero		1


	//   ....[53]....
        /*0414*/ 	.word	0x00006480
        /*0418*/ 	.word	0x00000005
        /*041c*/ 	.word	0x00000158
        /*0420*/ 	.short	0x0101
        /*0422*/ 	.byte	0x3f
	.zero		1


	//   ....[54]....
        /*0424*/ 	.word	0x00006c00
        /*0428*/ 	.word	0x00000009
        /*042c*/ 	.word	0x00000000
        /*0430*/ 	.short	0x010a
        /*0432*/ 	.byte	0x3f
	.zero		1


	//   ....[55]....
        /*0434*/ 	.word	0x00006c80
        /*0438*/ 	.word	0x00000008
        /*043c*/ 	.word	0x00000000
        /*0440*/ 	.short	0x010a
        /*0442*/ 	.byte	0x3f
	.zero		1


	//   ....[56]....
        /*0444*/ 	.word	0x00006d10
        /*0448*/ 	.word	0x00000009
        /*044c*/ 	.word	0x00000000
        /*0450*/ 	.short	0x010a
        /*0452*/ 	.byte	0x3f
	.zero		1


	//   ....[57]....
        /*0454*/ 	.word	0x00006da0
        /*0458*/ 	.word	0x00000008
        /*045c*/ 	.word	0x00000000
        /*0460*/ 	.short	0x010a
        /*0462*/ 	.byte	0x3f
	.zero		1


	//   ....[58]....
        /*0464*/ 	.word	0x00006e30
        /*0468*/ 	.word	0x00000009
        /*046c*/ 	.word	0x00000000
        /*0470*/ 	.short	0x010a
        /*0472*/ 	.byte	0x3f
	.zero		1


	//   ....[59]....
        /*0474*/ 	.word	0x00006ec0
        /*0478*/ 	.word	0x00000008
        /*047c*/ 	.word	0x00000000
        /*0480*/ 	.short	0x010a
        /*0482*/ 	.byte	0x3f
	.zero		1


	//   ....[60]....
        /*0484*/ 	.word	0x00006f50
        /*0488*/ 	.word	0x00000009
        /*048c*/ 	.word	0x00000000
        /*0490*/ 	.short	0x010a
        /*0492*/ 	.byte	0x3f
	.zero		1


	//   ....[61]....
        /*0494*/ 	.word	0x00006fe0
        /*0498*/ 	.word	0x00000008
        /*049c*/ 	.word	0x00000000
        /*04a0*/ 	.short	0x010a
        /*04a2*/ 	.byte	0x3f
	.zero		1


	//   ....[62]....
        /*04a4*/ 	.word	0x00007070
        /*04a8*/ 	.word	0x00000009
        /*04ac*/ 	.word	0x00000000
        /*04b0*/ 	.short	0x010a
        /*04b2*/ 	.byte	0x3f
	.zero		1


	//   ....[63]....
        /*04b4*/ 	.word	0x00007100
        /*04b8*/ 	.word	0x00000008
        /*04bc*/ 	.word	0x00000000
        /*04c0*/ 	.short	0x010a
        /*04c2*/ 	.byte	0x3f
	.zero		1


	//   ....[64]....
        /*04c4*/ 	.word	0x00007190
        /*04c8*/ 	.word	0x00000009
        /*04cc*/ 	.word	0x00000000
        /*04d0*/ 	.short	0x010a
        /*04d2*/ 	.byte	0x3f
	.zero		1


	//   ....[65]....
        /*04d4*/ 	.word	0x00007220
        /*04d8*/ 	.word	0x00000008
        /*04dc*/ 	.word	0x00000000
        /*04e0*/ 	.short	0x010a
        /*04e2*/ 	.byte	0x3f
	.zero		1


	//   ....[66]....
        /*04e4*/ 	.word	0x000072b0
        /*04e8*/ 	.word	0x00000009
        /*04ec*/ 	.word	0x00000000
        /*04f0*/ 	.short	0x010a
        /*04f2*/ 	.byte	0x3f
	.zero		1


	//   ....[67]....
        /*04f4*/ 	.word	0x00007340
        /*04f8*/ 	.word	0x00000008
        /*04fc*/ 	.word	0x00000000
        /*0500*/ 	.short	0x010a
        /*0502*/ 	.byte	0x3f
	.zero		1


	//   ....[68]....
        /*0504*/ 	.word	0x000073d0
        /*0508*/ 	.word	0x00000009
        /*050c*/ 	.word	0x00000000
        /*0510*/ 	.short	0x010a
        /*0512*/ 	.byte	0x3f
	.zero		1


	//   ....[69]....
        /*0514*/ 	.word	0x00007460
        /*0518*/ 	.word	0x00000008
        /*051c*/ 	.word	0x00000000
        /*0520*/ 	.short	0x010a
        /*0522*/ 	.byte	0x3f
	.zero		1


	//   ....[70]....
        /*0524*/ 	.word	0x000074f0
        /*0528*/ 	.word	0x0000000b
        /*052c*/ 	.word	0x00000000
        /*0530*/ 	.short	0x010a
        /*0532*/ 	.byte	0x3f
	.zero		1


	//   ....[71]....
        /*0534*/ 	.word	0x00007580
        /*0538*/ 	.word	0x00000003
        /*053c*/ 	.word	0x00000000
        /*0540*/ 	.short	0x010a
        /*0542*/ 	.byte	0x3f
	.zero		1


	//   ....[72]....
        /*0544*/ 	.word	0x000075e0
        /*0548*/ 	.word	0x00000061
        /*054c*/ 	.word	0x00000000
        /*0550*/ 	.short	0x010a
        /*0552*/ 	.byte	0x3f
	.zero		1


	//   ....[73]....
        /*0554*/ 	.word	0x00007630
        /*0558*/ 	.word	0x00000003
        /*055c*/ 	.word	0x00000000
        /*0560*/ 	.short	0x010a
        /*0562*/ 	.byte	0x3f
	.zero		1


	//   ....[74]....
        /*0564*/ 	.word	0x00007690
        /*0568*/ 	.word	0x00000005
        /*056c*/ 	.word	0x00000000
        /*0570*/ 	.short	0x010a
        /*0572*/ 	.byte	0x3f
	.zero		1


	//   ....[75]....
        /*0574*/ 	.word	0x000076e0
        /*0578*/ 	.word	0x00000061
        /*057c*/ 	.word	0x00000010
        /*0580*/ 	.short	0x010a
        /*0582*/ 	.byte	0x3f
	.zero		1


	//   ....[76]....
        /*0584*/ 	.word	0x000077b0
        /*0588*/ 	.word	0x0000000a
        /*058c*/ 	.word	0x00000090
        /*0590*/ 	.short	0x010a
        /*0592*/ 	.byte	0x3f
	.zero		1


	//   ....[77]....
        /*0594*/ 	.word	0x00007880
        /*0598*/ 	.word	0x00000009
        /*059c*/ 	.word	0x00000000
        /*05a0*/ 	.short	0x010a
        /*05a2*/ 	.byte	0x3f
	.zero		1


	//   ....[78]....
        /*05a4*/ 	.word	0x000078d0
        /*05a8*/ 	.word	0x00000008
        /*05ac*/ 	.word	0x00000000
        /*05b0*/ 	.short	0x010a
        /*05b2*/ 	.byte	0x3f
	.zero		1


	//   ....[79]....
        /*05b4*/ 	.word	0x00007920
        /*05b8*/ 	.word	0x00000009
        /*05bc*/ 	.word	0x00000000
        /*05c0*/ 	.short	0x010a
        /*05c2*/ 	.byte	0x3f
	.zero		1


	//   ....[80]....
        /*05c4*/ 	.word	0x00007970
        /*05c8*/ 	.word	0x00000008
        /*05cc*/ 	.word	0x00000000
        /*05d0*/ 	.short	0x010a
        /*05d2*/ 	.byte	0x3f
	.zero		1


	//   ....[81]....
        /*05d4*/ 	.word	0x000079c0
        /*05d8*/ 	.word	0x00000009
        /*05dc*/ 	.word	0x00000000
        /*05e0*/ 	.short	0x010a
        /*05e2*/ 	.byte	0x3f
	.zero		1


	//   ....[82]....
        /*05e4*/ 	.word	0x00007a10
        /*05e8*/ 	.word	0x00000008
        /*05ec*/ 	.word	0x00000000
        /*05f0*/ 	.short	0x010a
        /*05f2*/ 	.byte	0x3f
	.zero		1


	//   ....[83]....
        /*05f4*/ 	.word	0x00007a60
        /*05f8*/ 	.word	0x00000009
        /*05fc*/ 	.word	0x00000000
        /*0600*/ 	.short	0x010a
        /*0602*/ 	.byte	0x3f
	.zero		1


	//   ....[84]....
        /*0604*/ 	.word	0x00007ab0
        /*0608*/ 	.word	0x00000008
        /*060c*/ 	.word	0x00000000
        /*0610*/ 	.short	0x010a
        /*0612*/ 	.byte	0x3f
	.zero		1


	//   ....[85]....
        /*0614*/ 	.word	0x00007b00
        /*0618*/ 	.word	0x00000009
        /*061c*/ 	.word	0x00000000
        /*0620*/ 	.short	0x010a
        /*0622*/ 	.byte	0x3f
	.zero		1


	//   ....[86]....
        /*0624*/ 	.word	0x00007b50
        /*0628*/ 	.word	0x00000008
        /*062c*/ 	.word	0x00000000
        /*0630*/ 	.short	0x010a
        /*0632*/ 	.byte	0x3f
	.zero		1


	//   ....[87]....
        /*0634*/ 	.word	0x00007ba0
        /*0638*/ 	.word	0x00000009
        /*063c*/ 	.word	0x00000000
        /*0640*/ 	.short	0x010a
        /*0642*/ 	.byte	0x3f
	.zero		1


	//   ....[88]....
        /*0644*/ 	.word	0x00007bf0
        /*0648*/ 	.word	0x00000008
        /*064c*/ 	.word	0x00000000
        /*0650*/ 	.short	0x010a
        /*0652*/ 	.byte	0x3f
	.zero		1


	//   ....[89]....
        /*0654*/ 	.word	0x00007c40
        /*0658*/ 	.word	0x00000009
        /*065c*/ 	.word	0x00000000
        /*0660*/ 	.short	0x010a
        /*0662*/ 	.byte	0x3f
	.zero		1


	//   ....[90]....
        /*0664*/ 	.word	0x00007c90
        /*0668*/ 	.word	0x00000008
        /*066c*/ 	.word	0x00000000
        /*0670*/ 	.short	0x010a
        /*0672*/ 	.byte	0x3f
	.zero		1


	//   ....[91]....
        /*0674*/ 	.word	0x00007ce0
        /*0678*/ 	.word	0x00000009
        /*067c*/ 	.word	0x00000000
        /*0680*/ 	.short	0x010a
        /*0682*/ 	.byte	0x3f
	.zero		1


	//   ....[92]....
        /*0684*/ 	.word	0x00007d30
        /*0688*/ 	.word	0x00000008
        /*068c*/ 	.word	0x00000000
        /*0690*/ 	.short	0x010a
        /*0692*/ 	.byte	0x3f
	.zero		1


	//   ....[93]....
        /*0694*/ 	.word	0x00007d80
        /*0698*/ 	.word	0x0000000b
        /*069c*/ 	.word	0x00000000
        /*06a0*/ 	.short	0x010a
        /*06a2*/ 	.byte	0x3f
	.zero		1


	//----- nvinfo : EIATTR_NUM_MBARRIERS
	.align		4
.L_37:
        /*06a4*/ 	.byte	0x03, 0x38
        /*06a6*/ 	.short	0x002a


	//----- nvinfo : EIATTR_EXIT_INSTR_OFFSETS
	.align		4
        /*06a8*/ 	.byte	0x04, 0x1c
        /*06aa*/ 	.short	(.L_39 - .L_38)


	//   ....[0]....
.L_38:
        /*06ac*/ 	.word	0x00001600


	//   ....[1]....
        /*06b0*/ 	.word	0x00001660


	//   ....[2]....
        /*06b4*/ 	.word	0x00005c60


	//   ....[3]....
        /*06b8*/ 	.word	0x00005c90


	//   ....[4]....
        /*06bc*/ 	.word	0x000075d0


	//----- nvinfo : EIATTR_MAX_THREADS
	.align		4
.L_39:
        /*06c0*/ 	.byte	0x04, 0x05
        /*06c2*/ 	.short	(.L_41 - .L_40)
.L_40:
        /*06c4*/ 	.word	0x00000180
        /*06c8*/ 	.word	0x00000001
        /*06cc*/ 	.word	0x00000001


	//----- nvinfo : EIATTR_CRS_STACK_SIZE
	.align		4
.L_41:
        /*06d0*/ 	.byte	0x04, 0x1e
        /*06d2*/ 	.short	(.L_43 - .L_42)
.L_42:
        /*06d4*/ 	.word	0x00000000


	//----- nvinfo : EIATTR_CBANK_PARAM_SIZE
	.align		4
.L_43:
        /*06d8*/ 	.byte	0x03, 0x19
        /*06da*/ 	.short	0x0470


	//----- nvinfo : EIATTR_PARAM_CBANK
	.align		4
        /*06dc*/ 	.byte	0x04, 0x0a
        /*06de*/ 	.short	(.L_45 - .L_44)
	.align		4
.L_44:
        /*06e0*/ 	.word	index@(.nv.constant0._ZN7cutlass13device_kernelINS_4gemm6kernel13GemmUniversalIN4cute5tupleIJiiiiEEENS1_10collective13CollectiveMmaINS1_34MainloopSm90TmaGmmaWarpSpecializedILi18ENS5_IJNS4_1CILi4EEESB_NSA_ILi1EEEEEENS1_32KernelTmaWarpSpecializedPingpongEEENS5_IJNSA_ILi64EEENSA_ILi128EEESG_EEEaNS5_IJlSC_lEEEaSJ_NS4_8TiledMMAINS4_8MMA_AtomIJNS4_4SM904GMMA27MMA_64x128x32_S32S8S8_SS_TNEEEENS4_6LayoutINS5_IJSC_SC_SC_EEENS5_IJNSA_ILi0EEESS_SS_EEEEENS5_IJNS4_10UnderscoreESV_SV_EEEEENS4_23SM90_TMA_LOAD_MULTICASTENS4_14ComposedLayoutINS4_7SwizzleILi2ELi4ELi3EEENS4_18smem_ptr_flag_bitsILi8EEENSQ_INS5_IJNSA_ILi8EEESG_EEENS5_IJSG_SC_EEEEEEEvNS4_8identityESY_S18_vS19_EENS_8epilogue10collective6detail29Sm90TmaWarpSpecializedAdapterINS1C_15DefaultEpilogueIaSJ_SJ_NS1B_6thread17LinearCombinationIaLi1EiiLNS1G_9ScaleType4KindE0ELNS_15FloatRoundStyleE2EaEENS1_15EpilogueDefaultEEEEEvvEEEEvNT_6ParamsE)
        /*06e4*/ 	.short	0x0210
        /*06e6*/ 	.short	0x0470


	//----- nvinfo : EIATTR_SW_WAR
	.align		4
.L_45:
        /*06e8*/ 	.byte	0x04, 0x36
        /*06ea*/ 	.short	(.L_47 - .L_46)
.L_46:
        /*06ec*/ 	.word	0x00000008
.L_47:


//--------------------- .nv.callgraph             --------------------------
	.section	.nv.callgraph,"",@"SHT_CUDA_CALLGRAPH"
	.align	4
	.sectionentsize	8
	.align		4
        /*0000*/ 	.word	0x00000000
	.align		4
        /*0004*/ 	.word	0xffffffff
	.align		4
        /*0008*/ 	.word	index@(_ZN7cutlass13device_kernelINS_4gemm6kernel13GemmUniversalIN4cute5tupleIJiiiiEEENS1_10collective13CollectiveMmaINS1_34MainloopSm90TmaGmmaWarpSpecializedILi18ENS5_IJNS4_1CILi4EEESB_NSA_ILi1EEEEEENS1_32KernelTmaWarpSpecializedPingpongEEENS5_IJNSA_ILi64EEENSA_ILi128EEESG_EEEaNS5_IJlSC_lEEEaSJ_NS4_8TiledMMAINS4_8MMA_AtomIJNS4_4SM904GMMA27MMA_64x128x32_S32S8S8_SS_TNEEEENS4_6LayoutINS5_IJSC_SC_SC_EEENS5_IJNSA_ILi0EEESS_SS_EEEEENS5_IJNS4_10UnderscoreESV_SV_EEEEENS4_23SM90_TMA_LOAD_MULTICASTENS4_14ComposedLayoutINS4_7SwizzleILi2ELi4ELi3EEENS4_18smem_ptr_flag_bitsILi8EEENSQ_INS5_IJNSA_ILi8EEESG_EEENS5_IJSG_SC_EEEEEEEvNS4_8identityESY_S18_vS19_EENS_8epilogue10collective6detail29Sm90TmaWarpSpecializedAdapterINS1C_15DefaultEpilogueIaSJ_SJ_NS1B_6thread17LinearCombinationIaLi1EiiLNS1G_9ScaleType4KindE0ELNS_15FloatRoundStyleE2EaEENS1_15EpilogueDefaultEEEEEvvEEEEvNT_6ParamsE)
	.align		4
        /*000c*/ 	.word	index@(__assertfail)
	.align		4
        /*0010*/ 	.word	0x00000000
	.align		4
        /*0014*/ 	.word	0xfffffffe
	.align		4
        /*0018*/ 	.word	0x00000000
	.align		4
        /*001c*/ 	.word	0xfffffffd
	.align		4
        /*0020*/ 	.word	0x00000000
	.align		4
        /*0024*/ 	.word	0xfffffffc


//--------------------- .nv.constant4             --------------------------
	.section	.nv.constant4,"a",@progbits
	.align	8
	.align		8
.nv.constant4:
        /*0000*/ 	.dword	__assertfail
	.align		8
        /*0008*/ 	.dword	__unnamed_1
	.align		8
        /*0010*/ 	.dword	_ZN40_INTERNAL_636983f8_4_k_cu_a0dff600_245504cuda3std3__45__cpo5beginE
	.align		8
        /*0018*/ 	.dword	_ZN40_INTERNAL_636983f8_4_k_cu_a0dff600_245504cuda3std3__45__cpo3endE
	.align		8
        /*0020*/ 	.dword	_ZN40_INTERNAL_636983f8_4_k_cu_a0dff600_245504cuda3std3__45__cpo6cbeginE
	.align		8
        /*0028*/ 	.dword	_ZN40_INTERNAL_636983f8_4_k_cu_a0dff600_245504cuda3std3__45__cpo4cendE
	.align		8
        /*0030*/ 	.dword	_ZN40_INTERNAL_636983f8_4_k_cu_a0dff600_245504cuda3std3__442_GLOBAL__N__636983f8_4_k_cu_a0dff600_245506ignoreE
	.align		8
        /*0038*/ 	.dword	_ZN40_INTERNAL_636983f8_4_k_cu_a0dff600_245504cuda3std3__419piecewise_constructE
	.align		8
        /*0040*/ 	.dword	_ZN40_INTERNAL_636983f8_4_k_cu_a0dff600_245504cuda3std3__48in_placeE
	.align		8
        /*0048*/ 	.dword	_ZN40_INTERNAL_636983f8_4_k_cu_a0dff600_245504cuda3std6ranges3__45__cpo4swapE
	.align		8
        /*0050*/ 	.dword	_ZN40_INTERNAL_636983f8_4_k_cu_a0dff600_245504cuda3std6ranges3__45__cpo9iter_moveE
	.align		8
        /*0058*/ 	.dword	_ZN40_INTERNAL_636983f8_4_k_cu_a0dff600_245504cute7productE
	.align		8
        /*0060*/ 	.dword	_ZN40_INTERNAL_636983f8_4_k_cu_a0dff600_245504cute1_E
	.align		8
        /*0068*/ 	.dword	$str$22
	.align		8
        /*0070*/ 	.dword	$str$23


//--------------------- .text._ZN7cutlass13device_kernelINS_4gemm6kernel13GemmUniversalIN4cute5tupleIJiiiiEEENS1_10collective13CollectiveMmaINS1_34MainloopSm90TmaGmmaWarpSpecializedILi18ENS5_IJNS4_1CILi4EEESB_NSA_ILi1EEEEEENS1_32KernelTmaWarpSpecializedPingpongEEENS5_IJNSA_ILi64EEENSA_ILi128EEESG_EEEaNS5_IJlSC_lEEEaSJ_NS4_8TiledMMAINS4_8MMA_AtomIJNS4_4SM904GMMA27MMA_64x128x32_S32S8S8_SS_TNEEEENS4_6LayoutINS5_IJSC_SC_SC_EEENS5_IJNSA_ILi0EEESS_SS_EEEEENS5_IJNS4_10UnderscoreESV_SV_EEEEENS4_23SM90_TMA_LOAD_MULTICASTENS4_14ComposedLayoutINS4_7SwizzleILi2ELi4ELi3EEENS4_18smem_ptr_flag_bitsILi8EEENSQ_INS5_IJNSA_ILi8EEESG_EEENS5_IJSG_SC_EEEEEEEvNS4_8identityESY_S18_vS19_EENS_8epilogue10collective6detail29Sm90TmaWarpSpecializedAdapterINS1C_15DefaultEpilogueIaSJ_SJ_NS1B_6thread17LinearCombinationIaLi1EiiLNS1G_9ScaleType4KindE0ELNS_15FloatRoundStyleE2EaEENS1_15EpilogueDefaultEEEEEvvEEEEvNT_6ParamsE --------------------------
	.section	.text._ZN7cutlass13device_kernelINS_4gemm6kernel13GemmUniversalIN4cute5tupleIJiiiiEEENS1_10collective13CollectiveMmaINS1_34MainloopSm90TmaGmmaWarpSpecializedILi18ENS5_IJNS4_1CILi4EEESB_NSA_ILi1EEEEEENS1_32KernelTmaWarpSpecializedPingpongEEENS5_IJNSA_ILi64EEENSA_ILi128EEESG_EEEaNS5_IJlSC_lEEEaSJ_NS4_8TiledMMAINS4_8MMA_AtomIJNS4_4SM904GMMA27MMA_64x128x32_S32S8S8_SS_TNEEEENS4_6LayoutINS5_IJSC_SC_SC_EEENS5_IJNSA_ILi0EEESS_SS_EEEEENS5_IJNS4_10UnderscoreESV_SV_EEEEENS4_23SM90_TMA_LOAD_MULTICASTENS4_14ComposedLayoutINS4_7SwizzleILi2ELi4ELi3EEENS4_18smem_ptr_flag_bitsILi8EEENSQ_INS5_IJNSA_ILi8EEESG_EEENS5_IJSG_SC_EEEEEEEvNS4_8identityESY_S18_vS19_EENS_8epilogue10collective6detail29Sm90TmaWarpSpecializedAdapterINS1C_15DefaultEpilogueIaSJ_SJ_NS1B_6thread17LinearCombinationIaLi1EiiLNS1G_9ScaleType4KindE0ELNS_15FloatRoundStyleE2EaEENS1_15EpilogueDefaultEEEEEvvEEEEvNT_6ParamsE,"ax",@progbits
	.align	128
.text._ZN7cutlass13device_kernelINS_4gemm6kernel13GemmUniversalIN4cute5tupleIJiiiiEEENS1_10collective13CollectiveMmaINS1_34MainloopSm90TmaGmmaWarpSpecializedILi18ENS5_IJNS4_1CILi4EEESB_NSA_ILi1EEEEEENS1_32KernelTmaWarpSpecializedPingpongEEENS5_IJNSA_ILi64EEENSA_ILi128EEESG_EEEaNS5_IJlSC_lEEEaSJ_NS4_8TiledMMAINS4_8MMA_AtomIJNS4_4SM904GMMA27MMA_64x128x32_S32S8S8_SS_TNEEEENS4_6LayoutINS5_IJSC_SC_SC_EEENS5_IJNSA_ILi0EEESS_SS_EEEEENS5_IJNS4_10UnderscoreESV_SV_EEEEENS4_23SM90_TMA_LOAD_MULTICASTENS4_14ComposedLayoutINS4_7SwizzleILi2ELi4ELi3EEENS4_18smem_ptr_flag_bitsILi8EEENSQ_INS5_IJNSA_ILi8EEESG_EEENS5_IJSG_SC_EEEEEEEvNS4_8identityESY_S18_vS19_EENS_8epilogue10collective6detail29Sm90TmaWarpSpecializedAdapterINS1C_15DefaultEpilogueIaSJ_SJ_NS1B_6thread17LinearCombinationIaLi1EiiLNS1G_9ScaleType4KindE0ELNS_15FloatRoundStyleE2EaEENS1_15EpilogueDefaultEEEEEvvEEEEvNT_6ParamsE:
        .type           _ZN7cutlass13device_kernelINS_4gemm6kernel13GemmUniversalIN4cute5tupleIJiiiiEEENS1_10collective13CollectiveMmaINS1_34MainloopSm90TmaGmmaWarpSpecializedILi18ENS5_IJNS4_1CILi4EEESB_NSA_ILi1EEEEEENS1_32KernelTmaWarpSpecializedPingpongEEENS5_IJNSA_ILi64EEENSA_ILi128EEESG_EEEaNS5_IJlSC_lEEEaSJ_NS4_8TiledMMAINS4_8MMA_AtomIJNS4_4SM904GMMA27MMA_64x128x32_S32S8S8_SS_TNEEEENS4_6LayoutINS5_IJSC_SC_SC_EEENS5_IJNSA_ILi0EEESS_SS_EEEEENS5_IJNS4_10UnderscoreESV_SV_EEEEENS4_23SM90_TMA_LOAD_MULTICASTENS4_14ComposedLayoutINS4_7SwizzleILi2ELi4ELi3EEENS4_18smem_ptr_flag_bitsILi8EEENSQ_INS5_IJNSA_ILi8EEESG_EEENS5_IJSG_SC_EEEEEEEvNS4_8identityESY_S18_vS19_EENS_8epilogue10collective6detail29Sm90TmaWarpSpecializedAdapterINS1C_15DefaultEpilogueIaSJ_SJ_NS1B_6thread17LinearCombinationIaLi1EiiLNS1G_9ScaleType4KindE0ELNS_15FloatRoundStyleE2EaEENS1_15EpilogueDefaultEEEEEvvEEEEvNT_6ParamsE,@function
        .size           _ZN7cutlass13device_kernelINS_4gemm6kernel13GemmUniversalIN4cute5tupleIJiiiiEEENS1_10collective13CollectiveMmaINS1_34MainloopSm90TmaGmmaWarpSpecializedILi18ENS5_IJNS4_1CILi4EEESB_NSA_ILi1EEEEEENS1_32KernelTmaWarpSpecializedPingpongEEENS5_IJNSA_ILi64EEENSA_ILi128EEESG_EEEaNS5_IJlSC_lEEEaSJ_NS4_8TiledMMAINS4_8MMA_AtomIJNS4_4SM904GMMA27MMA_64x128x32_S32S8S8_SS_TNEEEENS4_6LayoutINS5_IJSC_SC_SC_EEENS5_IJNSA_ILi0EEESS_SS_EEEEENS5_IJNS4_10UnderscoreESV_SV_EEEEENS4_23SM90_TMA_LOAD_MULTICASTENS4_14ComposedLayoutINS4_7SwizzleILi2ELi4ELi3EEENS4_18smem_ptr_flag_bitsILi8EEENSQ_INS5_IJNSA_ILi8EEESG_EEENS5_IJSG_SC_EEEEEEEvNS4_8identityESY_S18_vS19_EENS_8epilogue10collective6detail29Sm90TmaWarpSpecializedAdapterINS1C_15DefaultEpilogueIaSJ_SJ_NS1B_6thread17LinearCombinationIaLi1EiiLNS1G_9ScaleType4KindE0ELNS_15FloatRoundStyleE2EaEENS1_15EpilogueDefaultEEEEEvvEEEEvNT_6ParamsE,(.L_x_234 - _ZN7cutlass13device_kernelINS_4gemm6kernel13GemmUniversalIN4cute5tupleIJiiiiEEENS1_10collective13CollectiveMmaINS1_34MainloopSm90TmaGmmaWarpSpecializedILi18ENS5_IJNS4_1CILi4EEESB_NSA_ILi1EEEEEENS1_32KernelTmaWarpSpecializedPingpongEEENS5_IJNSA_ILi64EEENSA_ILi128EEESG_EEEaNS5_IJlSC_lEEEaSJ_NS4_8TiledMMAINS4_8MMA_AtomIJNS4_4SM904GMMA27MMA_64x128x32_S32S8S8_SS_TNEEEENS4_6LayoutINS5_IJSC_SC_SC_EEENS5_IJNSA_ILi0EEESS_SS_EEEEENS5_IJNS4_10UnderscoreESV_SV_EEEEENS4_23SM90_TMA_LOAD_MULTICASTENS4_14ComposedLayoutINS4_7SwizzleILi2ELi4ELi3EEENS4_18smem_ptr_flag_bitsILi8EEENSQ_INS5_IJNSA_ILi8EEESG_EEENS5_IJSG_SC_EEEEEEEvNS4_8identityESY_S18_vS19_EENS_8epilogue10collective6detail29Sm90TmaWarpSpecializedAdapterINS1C_15DefaultEpilogueIaSJ_SJ_NS1B_6thread17LinearCombinationIaLi1EiiLNS1G_9ScaleType4KindE0ELNS_15FloatRoundStyleE2EaEENS1_15EpilogueDefaultEEEEEvvEEEEvNT_6ParamsE)
        .other          _ZN7cutlass13device_kernelINS_4gemm6kernel13GemmUniversalIN4cute5tupleIJiiiiEEENS1_10collective13CollectiveMmaINS1_34MainloopSm90TmaGmmaWarpSpecializedILi18ENS5_IJNS4_1CILi4EEESB_NSA_ILi1EEEEEENS1_32KernelTmaWarpSpecializedPingpongEEENS5_IJNSA_ILi64EEENSA_ILi128EEESG_EEEaNS5_IJlSC_lEEEaSJ_NS4_8TiledMMAINS4_8MMA_AtomIJNS4_4SM904GMMA27MMA_64x128x32_S32S8S8_SS_TNEEEENS4_6LayoutINS5_IJSC_SC_SC_EEENS5_IJNSA_ILi0EEESS_SS_EEEEENS5_IJNS4_10UnderscoreESV_SV_EEEEENS4_23SM90_TMA_LOAD_MULTICASTENS4_14ComposedLayoutINS4_7SwizzleILi2ELi4ELi3EEENS4_18smem_ptr_flag_bitsILi8EEENSQ_INS5_IJNSA_ILi8EEESG_EEENS5_IJSG_SC_EEEEEEEvNS4_8identityESY_S18_vS19_EENS_8epilogue10collective6detail29Sm90TmaWarpSpecializedAdapterINS1C_15DefaultEpilogueIaSJ_SJ_NS1B_6thread17LinearCombinationIaLi1EiiLNS1G_9ScaleType4KindE0ELNS_15FloatRoundStyleE2EaEENS1_15EpilogueDefaultEEEEEvvEEEEvNT_6ParamsE,@"STO_CUDA_ENTRY STV_DEFAULT"
_ZN7cutlass13device_kernelINS_4gemm6kernel13GemmUniversalIN4cute5tupleIJiiiiEEENS1_10collective13CollectiveMmaINS1_34MainloopSm90TmaGmmaWarpSpecializedILi18ENS5_IJNS4_1CILi4EEESB_NSA_ILi1EEEEEENS1_32KernelTmaWarpSpecializedPingpongEEENS5_IJNSA_ILi64EEENSA_ILi128EEESG_EEEaNS5_IJlSC_lEEEaSJ_NS4_8TiledMMAINS4_8MMA_AtomIJNS4_4SM904GMMA27MMA_64x128x32_S32S8S8_SS_TNEEEENS4_6LayoutINS5_IJSC_SC_SC_EEENS5_IJNSA_ILi0EEESS_SS_EEEEENS5_IJNS4_10UnderscoreESV_SV_EEEEENS4_23SM90_TMA_LOAD_MULTICASTENS4_14ComposedLayoutINS4_7SwizzleILi2ELi4ELi3EEENS4_18smem_ptr_flag_bitsILi8EEENSQ_INS5_IJNSA_ILi8EEESG_EEENS5_IJSG_SC_EEEEEEEvNS4_8identityESY_S18_vS19_EENS_8epilogue10collective6detail29Sm90TmaWarpSpecializedAdapterINS1C_15DefaultEpilogueIaSJ_SJ_NS1B_6thread17LinearCombinationIaLi1EiiLNS1G_9ScaleType4KindE0ELNS_15FloatRoundStyleE2EaEENS1_15EpilogueDefaultEEEEEvvEEEEvNT_6ParamsE:
[----:B------:R-:W0:Y:S02]  /*0000*/  LDC R1, c[0x0][0x28] ;  /* 0x00000a00ff017b82 */ /* 0x000e240000000800 */
[----:B0-----:R-:W-:Y:S01]  /*0010*/  VIADD R1, R1, 0xfffffff8 ;  /* 0xfffffff801017836 */ /* 0x001fe20000000000 */
[----:B------:R-:W0:Y:S01]  /*0020*/  S2R R4, SR_TID.X ;  /* 0x0000000000047919 */ /* 0x000e220000002100 */
[----:B------:R-:W-:Y:S01]  /*0030*/  ELECT P0, URZ, PT ;  /* 0x00000000003f782f */ /* 0x000fe20003800000 */
[----:B------:R-:W-:Y:S01]  /*0040*/  BSSY B0, `(.L_x_0) ;  /* 0x000000f000007945 */ /* 0x000fe20003800000 */
[--C-:B0-----:R-:W-:Y:S02]  /*0050*/  SHF.R.U32.HI R2, RZ, 0x5, R4.reuse ;  /* 0x00000005ff027819 */ /* 0x101fe40000011604 */
[----:B------:R-:W-:-:S03]  /*0060*/  SHF.R.U32.HI R7, RZ, 0x7, R4 ;  /* 0x00000007ff077819 */ /* 0x000fc60000011604 */
[----:B------:R-:W0:Y:S04]  /*0070*/  SHFL.IDX PT, R5, R2, RZ, 0x1f ;  /* 0x00001fff02057589 */ /* 0x000e2800000e0000 */
[----:B------:R1:W2:Y:S01]  /*0080*/  SHFL.IDX PT, R10, R7, RZ, 0x1f ;  /* 0x00001fff070a7589 */ /* 0x0002a200000e0000 */
[----:B0-----:R-:W-:-:S13]  /*0090*/  ISETP.NE.OR P0, PT, R5, RZ, !P0 ;  /* 0x000000ff0500720c */ /* 0x001fda0004705670 */
[----:B-12---:R-:W-:Y:S05]  /*00a0*/  @P0 BRA `(.L_x_1) ;  /* 0x0000000000200947 */ /* 0x006fea0003800000 */
[----:B------:R-:W-:Y:S02]  /*00b0*/  ULDC.64 UR4, c[0x0][0x198] ;  /* 0x0000660000047ab9 */ /* 0x000fe40000000a00 */
[----:B------:R-:W-:Y:S02]  /*00c0*/  UIADD3 UR6, UP0, UR4, 0xf0, URZ ;  /* 0x000000f004067890 */ /* 0x000fe4000ff1e03f */
[----:B------:R-:W-:Y:S02]  /*00d0*/  UIADD3 UR4, UP1, UR4, 0x1f0, URZ ;  /* 0x000001f004047890 */ /* 0x000fe4000ff3e03f */
[----:B------:R-:W-:Y:S02]  /*00e0*/  UIADD3.X UR7, URZ, UR5, URZ, UP0, !UPT ;  /* 0x000000053f077290 */ /* 0x000fe400087fe43f */
[----:B------:R-:W-:-:S07]  /*00f0*/  UIADD3.X UR5, URZ, UR5, URZ, UP1, !UPT ;  /* 0x000000053f057290 */ /* 0x000fce0008ffe43f */
[----:B------:R0:W-:Y:S02]  /*0100*/  UTMACCTL.PF [UR6] ;  /* 0x00000000060079b9 */ /* 0x0001e40008040000 */
[----:B------:R0:W-:Y:S02]  /*0110*/  UTMACCTL.PF [UR4] ;  /* 0x00000000040079b9 */ /* 0x0001e40008040000 */
[----:B0-----:R-:W-:Y:S01]  /*0120*/  NOP ;  /* 0x0000000000007918 */ /* 0x001fe20000000000 */
.L_x_1:
[----:B------:R-:W-:Y:S05]  /*0130*/  BSYNC B0 ;  /* 0x0000000000007941 */ /* 0x000fea0003800000 */
.L_x_0:
[----:B------:R-:W0:Y:S01]  /*0140*/  SHFL.IDX PT, R8, R2, RZ, 0x1f ;  /* 0x00001fff02087589 */ /* 0x000e2200000e0000 */
[----:B------:R-:W-:-:S04]  /*0150*/  SHF.R.S32.HI R3, RZ, 0x1f, R4 ;  /* 0x0000001fff037819 */ /* 0x000fc80000011404 */
[----:B------:R-:W-:-:S04]  /*0160*/  LEA.HI R3, R3, R4, RZ, 0x7 ;  /* 0x0000000403037211 */ /* 0x000fc800078f38ff */
[----:B------:R-:W-:-:S05]  /*0170*/  LOP3.LUT R3, R3, 0xffffff80, RZ, 0xc0, !PT ;  /* 0xffffff8003037812 */ /* 0x000fca00078ec0ff */
[----:B------:R-:W-:Y:S01]  /*0180*/  IMAD.IADD R3, R4, 0x1, -R3 ;  /* 0x0000000104037824 */ /* 0x000fe200078e0a03 */
[----:B0-----:R-:W-:-:S13]  /*0190*/  ISETP.NE.AND P0, PT, R8, RZ, PT ;  /* 0x000000ff0800720c */ /* 0x001fda0003f05270 */
[----:B------:R-:W-:Y:S05]  /*01a0*/  @P0 BRA `(.L_x_2) ;  /* 0x0000000000d40947 */ /* 0x000fea0003800000 */
[----:B------:R-:W-:Y:S01]  /*01b0*/  ELECT P0, URZ, PT ;  /* 0x00000000003f782f */ /* 0x000fe20003800000 */
[----:B------:R-:W-:-:S12]  /*01c0*/  BSSY B0, `(.L_x_2) ;  /* 0x0000033000007945 */ /* 0x000fd80003800000 */
[----:B------:R-:W-:Y:S05]  /*01d0*/  @!P0 BRA `(.L_x_3) ;  /* 0x0000000000c48947 */ /* 0x000fea0003800000 */
[----:B------:R-:W0:Y:S01]  /*01e0*/  S2UR UR8, SR_CgaCtaId ;  /* 0x00000000000879c3 */ /* 0x000e220000008800 */
[----:B------:R-:W-:Y:S01]  /*01f0*/  UMOV UR4, 0x400 ;  /* 0x0000040000047882 */ /* 0x000fe20000000000 */
[----:B------:R-:W-:Y:S01]  /*0200*/  UMOV UR5, 0x1 ;  /* 0x0000000100057882 */ /* 0x000fe20000000000 */
[----:B------:R-:W-:Y:S02]  /*0210*/  UMOV UR6, 0x7 ;  /* 0x0000000700067882 */ /* 0x000fe40000000000 */
[----:B------:R-:W-:-:S04]  /*0220*/  UIADD3 UR6, -UR6, 0x100000, URZ ;  /* 0x0010000006067890 */ /* 0x000fc8000fffe13f */
[----:B------:R-:W-:Y:S02]  /*0230*/  USHF.L.U32 UR7, UR6, 0xb, URZ ;  /* 0x0000000b06077899 */ /* 0x000fe4000800063f */
[----:B------:R-:W-:Y:S02]  /*0240*/  USHF.L.U32 UR6, UR6, 0x1, URZ ;  /* 0x0000000106067899 */ /* 0x000fe4000800063f */
[----:B0-----:R-:W-:Y:S02]  /*0250*/  ULEA UR8, UR8, UR4, 0x18 ;  /* 0x0000000408087291 */ /* 0x001fe4000f8ec03f */
[----:B------:R-:W-:-:S04]  /*0260*/  UIADD3 UR4, -UR5, 0x100000, URZ ;  /* 0x0010000005047890 */ /* 0x000fc8000fffe13f */
[----:B------:R-:W-:Y:S02]  /*0270*/  USHF.L.U32 UR5, UR4, 0xb, URZ ;  /* 0x0000000b04057899 */ /* 0x000fe4000800063f */
[----:B------:R-:W-:Y:S01]  /*0280*/  USHF.L.U32 UR4, UR4, 0x1, URZ ;  /* 0x0000000104047899 */ /* 0x000fe2000800063f */
[----:B------:R-:W0:Y:S11]  /*0290*/  FENCE.VIEW.ASYNC.S ;  /* 0x00000000000073c6 */ /* 0x000e360000000000 */
[----:B0-----:R0:W1:Y:S01]  /*02a0*/  SYNCS.EXCH.64 URZ, [UR8], UR4 ;  /* 0x00000004083f75b2 */ /* 0x0010620008000100 */
[----:B------:R0:W2:Y:S01]  /*02b0*/  SYNCS.EXCH.64 URZ, [UR8+0x90], UR6 ;  /* 0x00009006083f75b2 */ /* 0x0000a20008000100 */
[----:B------:R0:W3:Y:S01]  /*02c0*/  SYNCS.EXCH.64 URZ, [UR8+0x8], UR4 ;  /* 0x00000804083f75b2 */ /* 0x0000e20008000100 */
[----:B------:R0:W4:Y:S01]  /*02d0*/  SYNCS.EXCH.64 URZ, [UR8+0x98], UR6 ;  /* 0x00009806083f75b2 */ /* 0x0001220008000100 */
[----:B------:R0:W0:Y:S01]  /*02e0*/  SYNCS.EXCH.64 URZ, [UR8+0x10], UR4 ;  /* 0x00001004083f75b2 */ /* 0x0000220008000100 */
        /* <DEDUP_REMOVED lines=31> */
[----:B-1234-:R-:W-:Y:S01]  /*04e0*/  NOP ;  /* 0x0000000000007918 */ /* 0x01efe20000000000 */
.L_x_3:
[----:B0-----:R-:W-:Y:S05]  /*04f0*/  BSYNC B0 ;  /* 0x0000000000007941 */ /* 0x001fea0003800000 */
.L_x_2:
[----:B------:R-:W0:Y:S01]  /*0500*/  S2UR UR12, SR_CTAID.X ;  /* 0x00000000000c79c3 */ /* 0x000e220000002500 */
[----:B------:R-:W-:Y:S01]  /*0510*/  SHF.R.S32.HI R0, RZ, 0x1f, R3 ;  /* 0x0000001fff007819 */ /* 0x000fe20000011403 */
[----:B------:R-:W1:Y:S01]  /*0520*/  SHFL.IDX PT, R15, R2, RZ, 0x1f ;  /* 0x00001fff020f7589 */ /* 0x000e6200000e0000 */
[----:B------:R-:W-:Y:S02]  /*0530*/  SHF.R.S32.HI R11, RZ, 0x1f, R8 ;  /* 0x0000001fff0b7819 */ /* 0x000fe40000011408 */
[----:B------:R-:W-:Y:S02]  /*0540*/  ELECT P0, URZ, PT ;  /* 0x00000000003f782f */ /* 0x000fe40003800000 */
[----:B------:R-:W-:Y:S01]  /*0550*/  LEA.HI R6, R0, R3, RZ, 0x3 ;  /* 0x0000000300067211 */ /* 0x000fe200078f18ff */
[----:B------:R2:W3:Y:S01]  /*0560*/  SHFL.IDX PT, R13, R2, RZ, 0x1f ;  /* 0x00001fff020d7589 */ /* 0x0004e200000e0000 */
[----:B------:R-:W-:Y:S02]  /*0570*/  LEA.HI R11, R11, R8, RZ, 0x2 ;  /* 0x000000080b0b7211 */ /* 0x000fe400078f10ff */
[----:B------:R-:W-:-:S02]  /*0580*/  ELECT P1, URZ, PT ;  /* 0x00000000003f782f */ /* 0x000fc40003820000 */
[--C-:B------:R-:W-:Y:S01]  /*0590*/  SHF.R.S32.HI R9, RZ, 0x3, R6.reuse ;  /* 0x00000003ff097819 */ /* 0x100fe20000011406 */
[----:B------:R-:W-:Y:S01]  /*05a0*/  ULDC UR4, c[0x0][0x150] ;  /* 0x0000540000047ab9 */ /* 0x000fe20000000800 */
[----:B------:R-:W-:Y:S01]  /*05b0*/  SHF.R.S32.HI R12, RZ, 0x1f, R6 ;  /* 0x0000001fff0c7819 */ /* 0x000fe20000011406 */
[----:B------:R-:W4:Y:S01]  /*05c0*/  LDC R14, c[0x0][0x140] ;  /* 0x00005000ff0e7b82 */ /* 0x000f220000000800 */
[----:B------:R-:W5:Y:S01]  /*05d0*/  S2R R6, SR_CTAID.Y ;  /* 0x0000000000067919 */ /* 0x000f620000002600 */
[----:B------:R-:W-:Y:S01]  /*05e0*/  LOP3.LUT R11, R11, 0x3ffffffc, RZ, 0xc0, !PT ;  /* 0x3ffffffc0b0b7812 */ /* 0x000fe200078ec0ff */
[----:B------:R-:W-:Y:S01]  /*05f0*/  UMOV UR11, 0x80 ;  /* 0x00000080000b7882 */ /* 0x000fe20000000000 */
[----:B------:R-:W-:Y:S01]  /*0600*/  LEA.HI R12, R12, R9, RZ, 0x2 ;  /* 0x000000090c0c7211 */ /* 0x000fe200078f10ff */
[----:B------:R-:W-:Y:S01]  /*0610*/  NOP ;  /* 0x0000000000007918 */ /* 0x000fe20000000000 */
[----:B--2---:R-:W-:Y:S01]  /*0620*/  SHF.R.S32.HI R2, RZ, 0x1f, R5 ;  /* 0x0000001fff027819 */ /* 0x004fe20000011405 */
[----:B------:R-:W-:Y:S01]  /*0630*/  IMAD.IADD R11, R8, 0x1, -R11 ;  /* 0x00000001080b7824 */ /* 0x000fe200078e0a0b */
[----:B------:R-:W-:Y:S01]  /*0640*/  LOP3.LUT R12, R12, 0xfffffffc, RZ, 0xc0, !PT ;  /* 0xfffffffc0c0c7812 */ /* 0x000fe200078ec0ff */
[----:B------:R-:W2:Y:S01]  /*0650*/  LDC R25, c[0x0][0x148] ;  /* 0x00005200ff197b82 */ /* 0x000ea20000000800 */
[----:B------:R-:W-:Y:S01]  /*0660*/  LEA.HI R2, R2, R5, RZ, 0x2 ;  /* 0x0000000502027211 */ /* 0x000fe200078f10ff */
[----:B------:R-:W-:Y:S01]  /*0670*/  NOP ;  /* 0x0000000000007918 */ /* 0x000fe20000000000 */
[C---:B------:R-:W-:Y:S01]  /*0680*/  VIADD R35, R10.reuse, 0xffffffff ;  /* 0xffffffff0a237836 */ /* 0x040fe20000000000 */
[----:B------:R-:W-:Y:S01]  /*0690*/  ISETP.NE.AND P3, PT, R10, RZ, PT ;  /* 0x000000ff0a00720c */ /* 0x000fe20003f65270 */
[----:B------:R-:W-:Y:S01]  /*06a0*/  IMAD.IADD R12, R9, 0x1, -R12 ;  /* 0x00000001090c7824 */ /* 0x000fe200078e0a0c */
[----:B0-----:R-:W-:Y:S01]  /*06b0*/  I2FP.F32.U32 R9, UR12 ;  /* 0x0000000c00097c45 */ /* 0x001fe20008201000 */
[----:B------:R-:W-:Y:S01]  /*06c0*/  IMAD.MOV.U32 R89, RZ, RZ, 0x1 ;  /* 0x00000001ff597424 */ /* 0x000fe200078e00ff */
[----:B-1----:R-:W-:Y:S01]  /*06d0*/  ISETP.NE.OR P0, PT, R15, RZ, !P0 ;  /* 0x000000ff0f00720c */ /* 0x002fe20004705670 */
[----:B------:R-:W-:Y:S01]  /*06e0*/  IMAD R11, R11, 0x4, R12 ;  /* 0x000000040b0b7824 */ /* 0x000fe200078e020c */
[----:B---3--:R-:W-:Y:S01]  /*06f0*/  ISETP.NE.OR P1, PT, R13, RZ, !P1 ;  /* 0x000000ff0d00720c */ /* 0x008fe20004f25670 */
[----:B------:R-:W-:Y:S01]  /*0700*/  FMUL R9, R9, UR4 ;  /* 0x0000000409097c20 */ /* 0x000fe20008400000 */
[----:B------:R-:W0:Y:S01]  /*0710*/  LDC R13, c[0x0][0x144] ;  /* 0x00005100ff0d7b82 */ /* 0x000e220000000800 */
[----:B------:R-:W-:Y:S01]  /*0720*/  LOP3.LUT R2, R2, 0xfffffffc, RZ, 0xc0, !PT ;  /* 0xfffffffc02027812 */ /* 0x000fe200078ec0ff */
[----:B------:R-:W-:Y:S01]  /*0730*/  ULDC UR4, c[0x0][0x154] ;  /* 0x0000550000047ab9 */ /* 0x000fe20000000800 */
[----:B------:R-:W-:Y:S01]  /*0740*/  SHF.R.S32.HI R8, RZ, 0x1f, R11 ;  /* 0x0000001fff087819 */ /* 0x000fe2000001140b */
[----:B------:R-:W-:Y:S01]  /*0750*/  IMAD.SHL.U32 R88, R11, 0x4, RZ ;  /* 0x000000040b587824 */ /* 0x000fe200078e00ff */
[----:B------:R-:W1:Y:S01]  /*0760*/  F2I.U32.TRUNC.NTZ R9, R9 ;  /* 0x0000000900097305 */ /* 0x000e62000020f000 */
[----:B------:R-:W-:Y:S01]  /*0770*/  IMAD.IADD R5, R5, 0x1, -R2 ;  /* 0x0000000105057824 */ /* 0x000fe200078e0a02 */
[----:B------:R-:W-:-:S02]  /*0780*/  LEA.HI R8, R8, R11, RZ, 0x2 ;  /* 0x0000000b08087211 */ /* 0x000fc400078f10ff */
[----:B------:R-:W-:Y:S01]  /*0790*/  VOTEU.ALL UP2, P0 ;  /* 0x00000000003f7886 */ /* 0x000fe20000040000 */
[----:B------:R-:W-:Y:S01]  /*07a0*/  LOP3.LUT R88, R11, 0xc, R88, 0x78, !PT ;  /* 0x0000000c0b587812 */ /* 0x000fe200078e7858 */
[----:B------:R-:W-:Y:S01]  /*07b0*/  VOTEU.ALL UP3, P1 ;  /* 0x00000000003f7886 */ /* 0x000fe20000860000 */
[----:B-----5:R-:W-:Y:S01]  /*07c0*/  I2FP.F32.U32 R2, R6 ;  /* 0x0000000600027245 */ /* 0x020fe20000201000 */
[----:B------:R-:W-:Y:S01]  /*07d0*/  VOTEU.ALL UP4, P1 ;  /* 0x00000000003f7886 */ /* 0x000fe20000880000 */
[----:B------:R-:W3:Y:S01]  /*07e0*/  @!UP2 S2UR UR7, SR_CgaCtaId ;  /* 0x000000000007a9c3 */ /* 0x000ee20000008800 */
[----:B------:R-:W-:Y:S01]  /*07f0*/  LOP3.LUT R8, R8, 0xfffffffc, RZ, 0xc0, !PT ;  /* 0xfffffffc08087812 */ /* 0x000fe200078ec0ff */
[----:B------:R-:W-:Y:S01]  /*0800*/  @!UP2 UMOV UR6, 0x400 ;  /* 0x000004000006a882 */ /* 0x000fe20000000000 */
[----:B------:R-:W-:Y:S01]  /*0810*/  FMUL R2, R2, UR4 ;  /* 0x0000000402027c20 */ /* 0x000fe20008400000 */
[----:B------:R-:W-:Y:S01]  /*0820*/  UMOV UR4, 0x20 ;  /* 0x0000002000047882 */ /* 0x000fe20000000000 */
[----:B------:R-:W-:Y:S01]  /*0830*/  @!UP3 UMOV UR9, 0x400 ;  /* 0x000004000009b882 */ /* 0x000fe20000000000 */
[----:B-1----:R-:W-:Y:S01]  /*0840*/  IMAD.MOV R12, RZ, RZ, -R9 ;  /* 0x000000ffff0c7224 */ /* 0x002fe200078e0a09 */
[----:B------:R-:W-:-:S04]  /*0850*/  @!UP2 UIADD3 UR4, -UR4, 0x100000, URZ ;  /* 0x001000000404a890 */ /* 0x000fc8000fffe13f */
[----:B------:R-:W-:Y:S02]  /*0860*/  @!UP2 USHF.L.U32 UR5, UR4, 0xb, URZ ;  /* 0x0000000b0405a899 */ /* 0x000fe4000800063f */
[----:B------:R-:W-:Y:S01]  /*0870*/  @!UP2 USHF.L.U32 UR4, UR4, 0x1, URZ ;  /* 0x000000010404a899 */ /* 0x000fe2000800063f */
[----:B------:R-:W1:Y:S01]  /*0880*/  @!UP3 S2UR UR10, SR_CgaCtaId ;  /* 0x00000000000ab9c3 */ /* 0x000e620000008800 */
[----:B------:R-:W-:Y:S01]  /*0890*/  IMAD.IADD R8, R11, 0x1, -R8 ;  /* 0x000000010b087824 */ /* 0x000fe200078e0a08 */
[----:B------:R-:W5:Y:S01]  /*08a0*/  F2I.U32.TRUNC.NTZ R2, R2 ;  /* 0x0000000200027305 */ /* 0x000f62000020f000 */
[----:B0-----:R-:W-:Y:S01]  /*08b0*/  IMAD R21, R13, R12, UR12 ;  /* 0x0000000c0d157e24 */ /* 0x001fe2000f8e020c */
[----:B------:R-:W-:Y:S01]  /*08c0*/  VOTEU.ALL UP5, P1 ;  /* 0x00000000003f7886 */ /* 0x000fe200008a0000 */
[----:B----4-:R-:W-:Y:S01]  /*08d0*/  ISETP.EQ.U32.AND P2, PT, R14, 0x1, PT ;  /* 0x000000010e00780c */ /* 0x010fe20003f42070 */
[----:B------:R-:W-:Y:S01]  /*08e0*/  VOTEU.ALL UP0, P0 ;  /* 0x00000000003f7886 */ /* 0x000fe20000000000 */
[----:B------:R-:W-:Y:S01]  /*08f0*/  VOTEU.ALL UP1, P0 ;  /* 0x00000000003f7886 */ /* 0x000fe20000020000 */
[----:B------:R-:W-:Y:S01]  /*0900*/  ISETP.NE.AND P4, PT, R8, R21, PT ;  /* 0x000000150800720c */ /* 0x000fe20003f85270 */
[----:B------:R0:W4:Y:S01]  /*0910*/  SHFL.IDX PT, R14, R7, RZ, 0x1f ;  /* 0x00001fff070e7589 */ /* 0x00012200000e0000 */
[----:B------:R-:W-:-:S02]  /*0920*/  LOP3.LUT P0, RZ, R3, 0x7, RZ, 0xc0, !PT ;  /* 0x0000000703ff7812 */ /* 0x000fc4000780c0ff */
[----:B------:R-:W-:Y:S02]  /*0930*/  ISETP.GE.U32.AND P6, PT, R35, 0x2, PT ;  /* 0x000000022300780c */ /* 0x000fe40003fc6070 */
[----:B------:R-:W-:Y:S01]  /*0940*/  ISETP.LT.U32.AND P0, PT, R88, 0x10, !P0 ;  /* 0x000000105800780c */ /* 0x000fe20004701070 */
[----:B---3--:R-:W-:Y:S01]  /*0950*/  @!UP2 ULEA UR8, UR7, UR6, 0x18 ;  /* 0x000000060708a291 */ /* 0x008fe2000f8ec03f */
[----:B-----5:R-:W-:Y:S01]  /*0960*/  IMAD.MOV R20, RZ, RZ, -R2 ;  /* 0x000000ffff147224 */ /* 0x020fe200078e0a02 */
[----:B------:R-:W-:-:S04]  /*0970*/  @!UP3 UIADD3 UR6, -UR11, 0x100000, URZ ;  /* 0x001000000b06b890 */ /* 0x000fc8000fffe13f */
[----:B------:R-:W-:Y:S02]  /*0980*/  @!UP3 USHF.L.U32 UR7, UR6, 0xb, URZ ;  /* 0x0000000b0607b899 */ /* 0x000fe4000800063f */
[----:B------:R-:W-:Y:S01]  /*0990*/  @!UP3 USHF.L.U32 UR6, UR6, 0x1, URZ ;  /* 0x000000010606b899 */ /* 0x000fe2000800063f */
[----:B------:R-:W-:Y:S01]  /*09a0*/  VOTEU.ALL UP2, P1 ;  /* 0x00000000003f7886 */ /* 0x000fe20000840000 */
[----:B------:R-:W-:Y:S01]  /*09b0*/  @P4 SHF.R.S32.HI R9, RZ, 0x1f, R88 ;  /* 0x0000001fff094819 */ /* 0x000fe20000011458 */
[----:B--2---:R-:W-:Y:S01]  /*09c0*/  IMAD R2, R25, R20, R6 ;  /* 0x0000001419027224 */ /* 0x004fe200078e0206 */
[----:B-1----:R-:W-:Y:S02]  /*09d0*/  @!UP3 ULEA UR9, UR10, UR9, 0x18 ;  /* 0x000000090a09b291 */ /* 0x002fe4000f8ec03f */
[----:B------:R-:W-:Y:S01]  /*09e0*/  @P4 LEA.HI R9, R9, R88, RZ, 0x2 ;  /* 0x0000005809094211 */ /* 0x000fe200078f10ff */
[----:B------:R-:W-:Y:S01]  /*09f0*/  VOTEU.ALL UP3, P1 ;  /* 0x00000000003f7886 */ /* 0x000fe20000860000 */
[----:B------:R-:W-:Y:S01]  /*0a00*/  ISETP.NE.AND P1, PT, R5, 0x3, PT ;  /* 0x000000030500780c */ /* 0x000fe20003f25270 */
[----:B------:R-:W1:Y:S02]  /*0a10*/  FENCE.VIEW.ASYNC.S ;  /* 0x00000000000073c6 */ /* 0x000e640000000000 */
[----:B-1----:R0:W1:Y:S01]  /*0a20*/  @!UP0 SYNCS.EXCH.64 URZ, [UR8+0x150], UR4 ;  /* 0x00015004083f85b2 */ /* 0x0020620008000100 */
[----:B------:R-:W-:-:S02]  /*0a30*/  @P4 SHF.R.S32.HI R9, RZ, 0x2, R9 ;  /* 0x00000002ff094819 */ /* 0x000fc40000011409 */
[----:B------:R-:W-:Y:S02]  /*0a40*/  ISETP.EQ.OR P1, PT, R5, RZ, !P1 ;  /* 0x000000ff0500720c */ /* 0x000fe40004f22670 */
[----:B------:R-:W-:Y:S02]  /*0a50*/  @P4 ISETP.NE.AND P5, PT, R9, R2, PT ;  /* 0x000000020900420c */ /* 0x000fe40003fa5270 */
[----:B------:R-:W-:Y:S02]  /*0a60*/  ISETP.EQ.AND P1, PT, R10, RZ, P1 ;  /* 0x000000ff0a00720c */ /* 0x000fe40000f22270 */
[----:B------:R-:W-:Y:S02]  /*0a70*/  SEL R2, RZ, 0x1, !P0 ;  /* 0x00000001ff027807 */ /* 0x000fe40004000000 */
[----:B------:R-:W-:Y:S02]  /*0a80*/  @P4 SEL R89, RZ, 0x1, P5 ;  /* 0x00000001ff594807 */ /* 0x000fe40002800000 */
[----:B------:R-:W-:-:S02]  /*0a90*/  SEL R16, RZ, 0x1, !P1 ;  /* 0x00000001ff107807 */ /* 0x000fc40004800000 */
[----:B------:R-:W-:Y:S01]  /*0aa0*/  LOP3.LUT R89, R89, R2, RZ, 0xc0, !PT ;  /* 0x0000000259597212 */ /* 0x000fe200078ec0ff */
[----:B------:R0:W2:Y:S01]  /*0ab0*/  @!UP1 SYNCS.EXCH.64 URZ, [UR8+0x158], UR4 ;  /* 0x00015804083f95b2 */ /* 0x0000a20008000100 */
[----:B------:R-:W-:Y:S01]  /*0ac0*/  NOP ;  /* 0x0000000000007918 */ /* 0x000fe20000000000 */
[----:B------:R-:W-:Y:S01]  /*0ad0*/  SEL R16, R16, 0x2, P6 ;  /* 0x0000000210107807 */ /* 0x000fe20003000000 */
[----:B------:R0:W3:Y:S01]  /*0ae0*/  @!UP2 SYNCS.EXCH.64 URZ, [UR9+0x130], UR6 ;  /* 0x00013006093fa5b2 */ /* 0x0000e20008000100 */
[----:B------:R0:W0:Y:S01]  /*0af0*/  @!UP3 SYNCS.EXCH.64 URZ, [UR9+0x138], UR6 ;  /* 0x00013806093fb5b2 */ /* 0x0000220008000100 */
[----:B------:R0:W0:Y:S01]  /*0b00*/  @!UP4 SYNCS.EXCH.64 URZ, [UR9+0x140], UR6 ;  /* 0x00014006093fc5b2 */ /* 0x0000220008000100 */
[----:B------:R0:W0:Y:S01]  /*0b10*/  @!UP5 SYNCS.EXCH.64 URZ, [UR9+0x148], UR6 ;  /* 0x00014806093fd5b2 */ /* 0x0000220008000100 */
[----:B------:R-:W-:Y:S01]  /*0b20*/  NOP ;  /* 0x0000000000007918 */ /* 0x000fe20000000000 */
[----:B-1--4-:R-:W-:Y:S05]  /*0b30*/  @!P2 BRA `(.L_x_4) ;  /* 0x000000000008a947 */ /* 0x012fea0003800000 */
[----:B0-23--:R-:W-:Y:S01]  /*0b40*/  UCGABAR_ARV ;  /* 0x00000000000079c7 */ /* 0x00dfe20008000000 */
[----:B------:R-:W-:Y:S05]  /*0b50*/  BRA `(.L_x_5) ;  /* 0x0000000000047947 */ /* 0x000fea0003800000 */
.L_x_4:
[----:B0-23--:R-:W-:Y:S01]  /*0b60*/  NOP ;  /* 0x0000000000007918 */ /* 0x00dfe20000000000 */
.L_x_5:
[----:B------:R-:W-:Y:S01]  /*0b70*/  ULDC.64 UR4, c[0x0][0x598] ;  /* 0x0001660000047ab9 */ /* 0x000fe20000000a00 */
[----:B------:R-:W-:Y:S01]  /*0b80*/  ULDC.64 UR36, c[0x0][0x208] ;  /* 0x0000820000247ab9 */ /* 0x000fe20000000a00 */
[----:B------:R-:W-:-:S04]  /*0b90*/  ISETP.NE.U32.AND P0, PT, RZ, UR4, PT ;  /* 0x00000004ff007c0c */ /* 0x000fc8000bf05070 */
[----:B------:R-:W-:-:S13]  /*0ba0*/  ISETP.NE.AND.EX P0, PT, RZ, UR5, PT, P0 ;  /* 0x00000005ff007c0c */ /* 0x000fda000bf05300 */
[----:B------:R-:W-:Y:S05]  /*0bb0*/  @!P0 BRA `(.L_x_6) ;  /* 0x00000000001c8947 */ /* 0x000fea0003800000 */
[----:B------:R-:W0:Y:S02]  /*0bc0*/  LDC.64 R8, c[0x0][0x598] ;  /* 0x00016600ff087b82 */ /* 0x000e240000000a00 */
[----:B0-----:R-:W2:Y:S02]  /*0bd0*/  LDG.E.64 R8, desc[UR36][R8.64] ;  /* 0x0000002408087981 */ /* 0x001ea4000c1e1b00 */
[----:B--2---:R-:W-:-:S04]  /*0be0*/  ISETP.NE.U32.AND P0, PT, R8, RZ, PT ;  /* 0x000000ff0800720c */ /* 0x004fc80003f05070 */
[----:B------:R-:W-:-:S13]  /*0bf0*/  ISETP.NE.AND.EX P0, PT, R9, RZ, PT, P0 ;  /* 0x000000ff0900720c */ /* 0x000fda0003f05300 */
[----:B------:R-:W-:Y:S05]  /*0c00*/  @!P0 BRA `(.L_x_6) ;  /* 0x0000000000088947 */ /* 0x000fea0003800000 */
[----:B------:R0:W5:Y:S01]  /*0c10*/  LD.E R90, desc[UR36][R8.64] ;  /* 0x00000024085a7980 */ /* 0x000162000c101900 */
[----:B------:R-:W-:Y:S05]  /*0c20*/  BRA `(.L_x_7) ;  /* 0x0000000000247947 */ /* 0x000fea0003800000 */
.L_x_6:
[----:B------:R-:W-:Y:S02]  /*0c30*/  ULDC.64 UR4, c[0x0][0x588] ;  /* 0x0001620000047ab9 */ /* 0x000fe40000000a00 */
[----:B------:R-:W-:-:S04]  /*0c40*/  ISETP.NE.U32.AND P0, PT, RZ, UR4, PT ;  /* 0x00000004ff007c0c */ /* 0x000fc8000bf05070 */
[----:B------:R-:W-:-:S13]  /*0c50*/  ISETP.NE.AND.EX P0, PT, RZ, UR5, PT, P0 ;  /* 0x00000005ff007c0c */ /* 0x000fda000bf05300 */
[----:B------:R-:W-:Y:S05]  /*0c60*/  @!P0 BRA `(.L_x_8) ;  /* 0x00000000000c8947 */ /* 0x000fea0003800000 */
[----:B------:R-:W0:Y:S02]  /*0c70*/  LDC.64 R90, c[0x0][0x588] ;  /* 0x00016200ff5a7b82 */ /* 0x000e240000000a00 */
[----:B0-----:R1:W5:Y:S01]  /*0c80*/  LDG.E R90, desc[UR36][R90.64] ;  /* 0x000000245a5a7981 */ /* 0x001362000c1e1900 */
[----:B------:R-:W-:Y:S05]  /*0c90*/  BRA `(.L_x_7) ;  /* 0x0000000000087947 */ /* 0x000fea0003800000 */
.L_x_8:
[----:B------:R-:W-:Y:S02]  /*0ca0*/  ULDC UR4, c[0x0][0x580] ;  /* 0x0001600000047ab9 */ /* 0x000fe40000000800 */
[----:B------:R-:W-:-:S07]  /*0cb0*/  IMAD.U32 R90, RZ, RZ, UR4 ;  /* 0x00000004ff5a7e24 */ /* 0x000fce000f8e00ff */
.L_x_7:
[----:B------:R-:W-:Y:S02]  /*0cc0*/  ULDC.64 UR4, c[0x0][0x5a0] ;  /* 0x0001680000047ab9 */ /* 0x000fe40000000a00 */
[----:B------:R-:W-:-:S04]  /*0cd0*/  ISETP.NE.U32.AND P0, PT, RZ, UR4, PT ;  /* 0x00000004ff007c0c */ /* 0x000fc8000bf05070 */
[----:B------:R-:W-:-:S13]  /*0ce0*/  ISETP.NE.AND.EX P0, PT, RZ, UR5, PT, P0 ;  /* 0x00000005ff007c0c */ /* 0x000fda000bf05300 */
[----:B------:R-:W-:Y:S05]  /*0cf0*/  @!P0 BRA `(.L_x_9) ;  /* 0x00000000001c8947 */ /* 0x000fea0003800000 */
[----:B0-----:R-:W0:Y:S02]  /*0d00*/  LDC.64 R8, c[0x0][0x5a0] ;  /* 0x00016800ff087b82 */ /* 0x001e240000000a00 */
[----:B0-----:R-:W2:Y:S02]  /*0d10*/  LDG.E.64 R8, desc[UR36][R8.64] ;  /* 0x0000002408087981 */ /* 0x001ea4000c1e1b00 */
[----:B--2---:R-:W-:-:S04]  /*0d20*/  ISETP.NE.U32.AND P0, PT, R8, RZ, PT ;  /* 0x000000ff0800720c */ /* 0x004fc80003f05070 */
[----:B------:R-:W-:-:S13]  /*0d30*/  ISETP.NE.AND.EX P0, PT, R9, RZ, PT, P0 ;  /* 0x000000ff0900720c */ /* 0x000fda0003f05300 */
[----:B------:R-:W-:Y:S05]  /*0d40*/  @!P0 BRA `(.L_x_9) ;  /* 0x0000000000088947 */ /* 0x000fea0003800000 */
[----:B-1----:R0:W5:Y:S01]  /*0d50*/  LD.E R91, desc[UR36][R8.64] ;  /* 0x00000024085b7980 */ /* 0x002162000c101900 */
[----:B------:R-:W-:Y:S05]  /*0d60*/  BRA `(.L_x_10) ;  /* 0x0000000000247947 */ /* 0x000fea0003800000 */
.L_x_9:
[----:B------:R-:W-:Y:S02]  /*0d70*/  ULDC.64 UR4, c[0x0][0x590] ;  /* 0x0001640000047ab9 */ /* 0x000fe40000000a00 */
[----:B------:R-:W-:-:S04]  /*0d80*/  ISETP.NE.U32.AND P0, PT, RZ, UR4, PT ;  /* 0x00000004ff007c0c */ /* 0x000fc8000bf05070 */
[----:B------:R-:W-:-:S13]  /*0d90*/  ISETP.NE.AND.EX P0, PT, RZ, UR5, PT, P0 ;  /* 0x00000005ff007c0c */ /* 0x000fda000bf05300 */
[----:B------:R-:W-:Y:S05]  /*0da0*/  @!P0 BRA `(.L_x_11) ;  /* 0x00000000000c8947 */ /* 0x000fea0003800000 */
[----:B0-----:R-:W1:Y:S02]  /*0db0*/  LDC.64 R8, c[0x0][0x590] ;  /* 0x00016400ff087b82 */ /* 0x001e640000000a00 */
[----:B-1----:R1:W5:Y:S01]  /*0dc0*/  LDG.E R91, desc[UR36][R8.64] ;  /* 0x00000024085b7981 */ /* 0x002362000c1e1900 */
[----:B------:R-:W-:Y:S05]  /*0dd0*/  BRA `(.L_x_10) ;  /* 0x0000000000087947 */ /* 0x000fea0003800000 */
.L_x_11:
[----:B------:R-:W-:Y:S02]  /*0de0*/  ULDC UR4, c[0x0][0x584] ;  /* 0x0001610000047ab9 */ /* 0x000fe40000000800 */
[----:B-1----:R-:W-:-:S07]  /*0df0*/  IMAD.U32 R91, RZ, RZ, UR4 ;  /* 0x00000004ff5b7e24 */ /* 0x002fce000f8e00ff */
.L_x_10:
[----:B------:R-:W2:Y:S01]  /*0e00*/  LDC R2, c[0x0][0x65c] ;  /* 0x00019700ff027b82 */ /* 0x000ea20000000800 */
[----:B------:R-:W-:Y:S01]  /*0e10*/  ULDC UR6, c[0x0][0x28c] ;  /* 0x0000a30000067ab9 */ /* 0x000fe20000000800 */
[----:B------:R-:W-:Y:S01]  /*0e20*/  ISETP.NE.AND P0, PT, R10, 0x2, PT ;  /* 0x000000020a00780c */ /* 0x000fe20003f05270 */
[----:B------:R-:W-:Y:S01]  /*0e30*/  UIADD3 UR6, UR6, 0x3f, URZ ;  /* 0x0000003f06067890 */ /* 0x000fe2000fffe03f */
[----:B01----:R-:W-:Y:S01]  /*0e40*/  IMAD.U32 R8, RZ, RZ, UR12 ;  /* 0x0000000cff087e24 */ /* 0x003fe2000f8e00ff */
[----:B------:R-:W-:Y:S01]  /*0e50*/  UMOV UR38, URZ ;  /* 0x0000003f00267c82 */ /* 0x000fe20008000000 */
[----:B------:R-:W-:Y:S01]  /*0e60*/  IMAD.MOV.U32 R9, RZ, RZ, RZ ;  /* 0x000000ffff097224 */ /* 0x000fe200078e00ff */
[----:B------:R-:W-:Y:S01]  /*0e70*/  USHF.R.S32.HI UR7, URZ, 0x1f, UR6 ;  /* 0x0000001f3f077899 */ /* 0x000fe20008011406 */
[----:B------:R-:W-:Y:S01]  /*0e80*/  UMOV UR39, URZ ;  /* 0x0000003f00277c82 */ /* 0x000fe20008000000 */
[----:B------:R-:W-:Y:S02]  /*0e90*/  ULDC.64 UR8, c[0x0][0x650] ;  /* 0x0001940000087ab9 */ /* 0x000fe40000000a00 */
[----:B------:R-:W-:-:S04]  /*0ea0*/  ULEA.HI UR7, UR7, UR6, URZ, 0x6 ;  /* 0x0000000607077291 */ /* 0x000fc8000f8f303f */
[----:B------:R-:W-:Y:S01]  /*0eb0*/  USHF.R.S32.HI UR40, URZ, 0x6, UR7 ;  /* 0x000000063f287899 */ /* 0x000fe20008011407 */
[----:B--2---:R-:W-:-:S13]  /*0ec0*/  ISETP.NE.AND P1, PT, R2, 0x1, PT ;  /* 0x000000010200780c */ /* 0x004fda0003f25270 */
[----:B------:R-:W0:Y:S01]  /*0ed0*/  @P1 LDC R19, c[0x0][0x10] ;  /* 0x00000400ff131b82 */ /* 0x000e220000000800 */
[----:B------:R-:W-:Y:S02]  /*0ee0*/  @P1 IMAD.MOV.U32 R7, RZ, RZ, RZ ;  /* 0x000000ffff071224 */ /* 0x000fe400078e00ff */
[----:B------:R-:W-:-:S05]  /*0ef0*/  @P1 IMAD.MOV.U32 R17, RZ, RZ, RZ ;  /* 0x000000ffff111224 */ /* 0x000fca00078e00ff */
[----:B------:R-:W1:Y:S01]  /*0f00*/  @!P1 LDC R11, c[0x0][0xc] ;  /* 0x00000300ff0b9b82 */ /* 0x000e620000000800 */
[----:B------:R-:W-:Y:S01]  /*0f10*/  ULDC UR4, c[0x0][0xc] ;  /* 0x0000030000047ab9 */ /* 0x000fe20000000800 */
[----:B------:R-:W-:Y:S02]  /*0f20*/  ULDC UR5, c[0x0][0x10] ;  /* 0x0000040000057ab9 */ /* 0x000fe40000000800 */
[----:B------:R-:W-:-:S04]  /*0f30*/  UIMAD.WIDE.U32 UR4, UR4, UR5, URZ ;  /* 0x00000005040472a5 */ /* 0x000fc8000f8e003f */
[----:B------:R-:W2:Y:S01]  /*0f40*/  LDC R2, c[0x0][0x14] ;  /* 0x00000500ff027b82 */ /* 0x000ea20000000800 */
[----:B0-----:R-:W-:-:S04]  /*0f50*/  @P1 IMAD.WIDE.U32 R18, R19, UR12, R6 ;  /* 0x0000000c13121c25 */ /* 0x001fc8000f8e0006 */
[----:B------:R-:W-:Y:S02]  /*0f60*/  @P1 IMAD.IADD R17, R19, 0x1, R17 ;  /* 0x0000000113111824 */ /* 0x000fe400078e0211 */
[----:B-1----:R-:W-:-:S04]  /*0f70*/  @!P1 IMAD.WIDE.U32 R8, R6, R11, R8 ;  /* 0x0000000b06089225 */ /* 0x002fc800078e0008 */
[----:B------:R-:W-:Y:S02]  /*0f80*/  @!P1 IMAD.MOV.U32 R18, RZ, RZ, R8 ;  /* 0x000000ffff129224 */ /* 0x000fe400078e0008 */
[----:B------:R-:W-:Y:S02]  /*0f90*/  @!P1 IMAD.MOV.U32 R17, RZ, RZ, R9 ;  /* 0x000000ffff119224 */ /* 0x000fe400078e0009 */
[----:B--2---:R-:W-:-:S04]  /*0fa0*/  IMAD.WIDE.U32 R12, R2, UR4, RZ ;  /* 0x00000004020c7c25 */ /* 0x004fc8000f8e00ff */
[----:B------:R-:W-:Y:S01]  /*0fb0*/  IMAD R23, R2, UR5, RZ ;  /* 0x0000000502177c24 */ /* 0x000fe2000f8e02ff */
[----:B------:R0:W-:Y:S03]  /*0fc0*/  STL.64 [R1], R12 ;  /* 0x0000000c01007387 */ /* 0x0001e60000100a00 */
[----:B------:R-:W-:Y:S01]  /*0fd0*/  IMAD.IADD R23, R13, 0x1, R23 ;  /* 0x000000010d177824 */ /* 0x000fe200078e0217 */
[----:B------:R-:W-:Y:S06]  /*0fe0*/  @P0 BRA `(.L_x_12) ;  /* 0x0000000000200947 */ /* 0x000fec0003800000 */
[----:B------:R-:W-:Y:S01]  /*0ff0*/  UISETP.GE.U32.AND UP0, UPT, UR40, 0x12, UPT ;  /* 0x000000122800788c */ /* 0x000fe2000bf06070 */
[----:B------:R-:W-:Y:S01]  /*1000*/  IADD3 R18, P0, R18, R12, RZ ;  /* 0x0000000c12127210 */ /* 0x000fe20007f1e0ff */
[----:B------:R-:W-:Y:S01]  /*1010*/  UIMAD.WIDE.U32 UR4, UR40, 0x38e38e39, URZ ;  /* 0x38e38e39280478a5 */ /* 0x000fe2000f8e003f */
[----:B------:R-:W-:-:S03]  /*1020*/  UMOV UR39, URZ ;  /* 0x0000003f00277c82 */ /* 0x000fc60008000000 */
[----:B------:R-:W-:Y:S01]  /*1030*/  USHF.R.U32.HI UR4, URZ, 0x2, UR5 ;  /* 0x000000023f047899 */ /* 0x000fe20008011605 */
[----:B------:R-:W-:-:S03]  /*1040*/  IMAD.X R17, R23, 0x1, R17, P0 ;  /* 0x0000000117117824 */ /* 0x000fc600000e0611 */
[----:B------:R-:W-:Y:S02]  /*1050*/  UIMAD UR38, UR4, -0x12, UR40 ;  /* 0xffffffee042678a4 */ /* 0x000fe4000f8e0228 */
[----:B------:R-:W-:-:S12]  /*1060*/  @UP0 ULOP3.LUT UR39, UR4, 0x1, URZ, 0xc0, !UPT ;  /* 0x0000000104270892 */ /* 0x000fd8000f8ec03f */
.L_x_12:
[----:B------:R-:W-:Y:S01]  /*1070*/  ISETP.GE.U32.AND P0, PT, R18, UR8, PT ;  /* 0x0000000812007c0c */ /* 0x000fe2000bf06070 */
[----:B------:R-:W-:Y:S01]  /*1080*/  IMAD.MOV.U32 R19, RZ, RZ, -0x1 ;  /* 0xffffffffff137424 */ /* 0x000fe200078e00ff */
[----:B------:R-:W-:Y:S01]  /*1090*/  PRMT R8, RZ, 0x7610, R8 ;  /* 0x00007610ff087816 */ /* 0x000fe20000000008 */
[----:B------:R-:W-:Y:S01]  /*10a0*/  IMAD.MOV.U32 R22, RZ, RZ, -0x1 ;  /* 0xffffffffff167424 */ /* 0x000fe200078e00ff */
[----:B------:R-:W-:Y:S01]  /*10b0*/  ISETP.GE.U32.AND.EX P0, PT, R17, UR9, PT, P0 ;  /* 0x0000000911007c0c */ /* 0x000fe2000bf06100 */
[----:B------:R-:W-:-:S12]  /*10c0*/  IMAD.MOV.U32 R2, RZ, RZ, -0x1 ;  /* 0xffffffffff027424 */ /* 0x000fd800078e00ff */
[----:B------:R-:W-:Y:S05]  /*10d0*/  @P0 BRA `(.L_x_13) ;  /* 0x00000004002c0947 */ /* 0x000fea0003800000 */
[----:B------:R-:W1:Y:S01]  /*10e0*/  LDC.64 R26, c[0x0][0x628] ;  /* 0x00018a00ff1a7b82 */ /* 0x000e620000000a00 */
[----:B------:R-:W-:Y:S02]  /*10f0*/  IMAD.MOV.U32 R8, RZ, RZ, R18 ;  /* 0x000000ffff087224 */ /* 0x000fe400078e0012 */
[----:B------:R-:W-:-:S05]  /*1100*/  IMAD.MOV.U32 R9, RZ, RZ, R17 ;  /* 0x000000ffff097224 */ /* 0x000fca00078e0011 */
[----:B------:R-:W2:Y:S08]  /*1110*/  LDC R2, c[0x0][0x630] ;  /* 0x00018c00ff027b82 */ /* 0x000eb00000000800 */
[----:B------:R-:W3:Y:S01]  /*1120*/  LDC.64 R28, c[0x0][0x620] ;  /* 0x00018800ff1c7b82 */ /* 0x000ee20000000a00 */
[----:B-1----:R-:W-:-:S04]  /*1130*/  ISETP.NE.U32.AND P0, PT, R26, RZ, PT ;  /* 0x000000ff1a00720c */ /* 0x002fc80003f05070 */
[----:B------:R-:W-:-:S13]  /*1140*/  ISETP.NE.AND.EX P0, PT, R27, RZ, PT, P0 ;  /* 0x000000ff1b00720c */ /* 0x000fda0003f05300 */
[----:B--23--:R-:W-:Y:S05]  /*1150*/  @!P0 BRA `(.L_x_14) ;  /* 0x0000000000288947 */ /* 0x00cfea0003800000 */
[----:B0-----:R-:W0:Y:S02]  /*1160*/  LDC R13, c[0x0][0x634] ;  /* 0x00018d00ff0d7b82 */ /* 0x001e240000000800 */
[----:B0-----:R-:W-:-:S05]  /*1170*/  IADD3 R13, P0, R18, R13, RZ ;  /* 0x0000000d120d7210 */ /* 0x001fca0007f1e0ff */
[----:B------:R-:W-:-:S04]  /*1180*/  IMAD.X R15, RZ, RZ, R17, P0 ;  /* 0x000000ffff0f7224 */ /* 0x000fc800000e0611 */
[----:B------:R-:W-:-:S04]  /*1190*/  IMAD.WIDE.U32 R8, R15, R26, RZ ;  /* 0x0000001a0f087225 */ /* 0x000fc800078e00ff */
[----:B------:R-:W-:-:S04]  /*11a0*/  IMAD.WIDE.U32 R10, P0, R13, R27, R8 ;  /* 0x0000001b0d0a7225 */ /* 0x000fc80007800008 */
[----:B------:R-:W-:-:S04]  /*11b0*/  IMAD.WIDE.U32 R8, R13, R26, RZ ;  /* 0x0000001a0d087225 */ /* 0x000fc800078e00ff */
[----:B------:R-:W-:Y:S01]  /*11c0*/  IMAD.X R13, RZ, RZ, RZ, P0 ;  /* 0x000000ffff0d7224 */ /* 0x000fe200000e06ff */
[----:B------:R-:W-:Y:S01]  /*11d0*/  IADD3 RZ, P0, R9, R10, RZ ;  /* 0x0000000a09ff7210 */ /* 0x000fe20007f1e0ff */
[----:B------:R-:W-:-:S04]  /*11e0*/  IMAD.MOV.U32 R12, RZ, RZ, R11 ;  /* 0x000000ffff0c7224 */ /* 0x000fc800078e000b */
[----:B------:R-:W-:-:S08]  /*11f0*/  IMAD.WIDE.U32.X R8, R15, R27, R12, P0 ;  /* 0x0000001b0f087225 */ /* 0x000fd000000e040c */
.L_x_14:
[----:B------:R-:W1:Y:S01]  /*1200*/  LDC.64 R32, c[0x0][0x640] ;  /* 0x00019000ff207b82 */ /* 0x000e620000000a00 */
[-C--:B------:R-:W-:Y:S01]  /*1210*/  SHF.R.U64 R30, R8, R2.reuse, R9 ;  /* 0x00000002081e7219 */ /* 0x080fe20000001209 */
[----:B------:R-:W-:Y:S01]  /*1220*/  IMAD.MOV.U32 R19, RZ, RZ, R17 ;  /* 0x000000ffff137224 */ /* 0x000fe200078e0011 */
[----:B------:R-:W-:Y:S01]  /*1230*/  SHF.R.U32.HI R2, RZ, R2, R9 ;  /* 0x00000002ff027219 */ /* 0x000fe20000011609 */
[----:B------:R-:W-:Y:S01]  /*1240*/  IMAD.MOV.U32 R26, RZ, RZ, 0x1 ;  /* 0x00000001ff1a7424 */ /* 0x000fe200078e00ff */
[----:B------:R-:W-:-:S03]  /*1250*/  IADD3 R11, P0, RZ, -R30, RZ ;  /* 0x8000001eff0b7210 */ /* 0x000fc60007f1e0ff */
[----:B------:R-:W2:Y:S02]  /*1260*/  LDC R10, c[0x0][0x618] ;  /* 0x00018600ff0a7b82 */ /* 0x000ea40000000800 */
[----:B------:R-:W-:-:S04]  /*1270*/  IMAD.X R9, RZ, RZ, ~R2, P0 ;  /* 0x000000ffff097224 */ /* 0x000fc800000e0e02 */
[-C--:B------:R-:W-:Y:S02]  /*1280*/  IMAD R2, R9, R28.reuse, RZ ;  /* 0x0000001c09027224 */ /* 0x080fe400078e02ff */
[----:B0-----:R-:W0:Y:S01]  /*1290*/  LDC R13, c[0x0][0x608] ;  /* 0x00018200ff0d7b82 */ /* 0x001e220000000800 */
[----:B------:R-:W-:-:S04]  /*12a0*/  IMAD.WIDE.U32 R8, R11, R28, R18 ;  /* 0x0000001c0b087225 */ /* 0x000fc800078e0012 */
[----:B------:R-:W-:Y:S02]  /*12b0*/  IMAD R11, R11, R29, R2 ;  /* 0x0000001d0b0b7224 */ /* 0x000fe400078e0202 */
[----:B------:R-:W-:Y:S01]  /*12c0*/  IMAD.MOV.U32 R2, RZ, RZ, -0x1 ;  /* 0xffffffffff027424 */ /* 0x000fe200078e00ff */
[----:B------:R-:W3:Y:S01]  /*12d0*/  LDC R31, c[0x0][0x658] ;  /* 0x00019600ff1f7b82 */ /* 0x000ee20000000800 */
[----:B------:R-:W-:Y:S01]  /*12e0*/  IMAD.IADD R9, R9, 0x1, R11 ;  /* 0x0000000109097824 */ /* 0x000fe200078e020b */
[----:B-1----:R-:W-:-:S04]  /*12f0*/  ISETP.NE.U32.AND P0, PT, R32, RZ, PT ;  /* 0x000000ff2000720c */ /* 0x002fc80003f05070 */
[----:B------:R-:W-:Y:S02]  /*1300*/  ISETP.NE.AND.EX P0, PT, R33, RZ, PT, P0 ;  /* 0x000000ff2100720c */ /* 0x000fe40003f05300 */
[----:B------:R-:W1:Y:S01]  /*1310*/  LDC R29, c[0x0][0x600] ;  /* 0x00018000ff1d7b82 */ /* 0x000e620000000800 */
[-CC-:B--2---:R-:W-:Y:S02]  /*1320*/  SHF.R.U64 R27, R8, R10.reuse, R9.reuse ;  /* 0x0000000a081b7219 */ /* 0x184fe40000001209 */
[----:B------:R-:W-:-:S05]  /*1330*/  SHF.R.U32.HI R8, RZ, R10, R9 ;  /* 0x0000000aff087219 */ /* 0x000fca0000011609 */
[----:B------:R-:W2:Y:S01]  /*1340*/  LDC R22, c[0x0][0x648] ;  /* 0x00019200ff167b82 */ /* 0x000ea20000000800 */
[-CC-:B0-----:R-:W-:Y:S02]  /*1350*/  SHF.R.U64 R34, R27, R13.reuse, R8.reuse ;  /* 0x0000000d1b227219 */ /* 0x181fe40000001208 */
[----:B------:R-:W-:-:S05]  /*1360*/  SHF.R.U32.HI R8, RZ, R13, R8 ;  /* 0x0000000dff087219 */ /* 0x000fca0000011608 */
[----:B------:R-:W0:Y:S01]  /*1370*/  LDC R24, c[0x0][0x638] ;  /* 0x00018e00ff187b82 */ /* 0x000e220000000800 */
[-CC-:B---3--:R-:W-:Y:S02]  /*1380*/  SHF.R.U64 R36, R34, R31.reuse, R8.reuse ;  /* 0x0000001f22247219 */ /* 0x188fe40000001208 */
[-C--:B------:R-:W-:Y:S02]  /*1390*/  SHF.L.U32 R2, R2, R31.reuse, RZ ;  /* 0x0000001f02027219 */ /* 0x080fe400000006ff */
[----:B------:R-:W-:Y:S01]  /*13a0*/  SHF.R.U32.HI R9, RZ, R31, R8 ;  /* 0x0000001fff097219 */ /* 0x000fe20000011608 */
[----:B------:R-:W-:Y:S01]  /*13b0*/  IMAD.MOV.U32 R8, RZ, RZ, R36 ;  /* 0x000000ffff087224 */ /* 0x000fe200078e0024 */
[----:B------:R-:W-:Y:S01]  /*13c0*/  LOP3.LUT R15, RZ, R2, RZ, 0x33, !PT ;  /* 0x00000002ff0f7212 */ /* 0x000fe200078e33ff */
[----:B------:R-:W3:Y:S01]  /*13d0*/  LDC R28, c[0x0][0x610] ;  /* 0x00018400ff1c7b82 */ /* 0x000ee20000000800 */
[----:B------:R-:W-:Y:S05]  /*13e0*/  @!P0 BRA `(.L_x_15) ;  /* 0x0000000000288947 */ /* 0x000fea0003800000 */
[----:B------:R-:W4:Y:S02]  /*13f0*/  LDC R13, c[0x0][0x64c] ;  /* 0x00019300ff0d7b82 */ /* 0x000f240000000800 */
[----:B----4-:R-:W-:-:S05]  /*1400*/  IADD3 R13, P0, R36, R13, RZ ;  /* 0x0000000d240d7210 */ /* 0x010fca0007f1e0ff */
        /* <DEDUP_REMOVED lines=8> */
.L_x_15:
[----:B--2---:R-:W-:Y:S01]  /*1490*/  SHF.R.U64 R7, R8, R22, R9 ;  /* 0x0000001608077219 */ /* 0x004fe20000001209 */
[----:B-1----:R-:W-:Y:S01]  /*14a0*/  VIADD R8, R29, 0xffffffff ;  /* 0xffffffff1d087836 */ /* 0x002fe20000000000 */
[----:B------:R-:W-:Y:S01]  /*14b0*/  SHF.L.U32 R2, R26, R31, RZ ;  /* 0x0000001f1a027219 */ /* 0x000fe200000006ff */
[----:B------:R-:W-:Y:S01]  /*14c0*/  @P1 IMAD R21, R25, R20, R6 ;  /* 0x0000001419151224 */ /* 0x000fe200078e0206 */
[----:B------:R-:W-:Y:S01]  /*14d0*/  LOP3.LUT R15, R34, R15, RZ, 0xc0, !PT ;  /* 0x0000000f220f7212 */ /* 0x000fe200078ec0ff */
[----:B------:R-:W-:Y:S01]  /*14e0*/  IMAD.MOV R9, RZ, RZ, -R7 ;  /* 0x000000ffff097224 */ /* 0x000fe200078e0a07 */
[----:B------:R-:W-:-:S03]  /*14f0*/  LOP3.LUT R8, R27, R8, RZ, 0xc0, !PT ;  /* 0x000000081b087212 */ /* 0x000fc600078ec0ff */
[----:B------:R-:W-:Y:S02]  /*1500*/  IMAD R6, R2, R7, R15 ;  /* 0x0000000702067224 */ /* 0x000fe400078e020f */
[----:B0-----:R-:W-:Y:S02]  /*1510*/  IMAD R2, R9, R24, R36 ;  /* 0x0000001809027224 */ /* 0x001fe400078e0224 */
[----:B---3--:R-:W-:Y:S02]  /*1520*/  IMAD R19, R6, R28, R21 ;  /* 0x0000001c06137224 */ /* 0x008fe400078e0215 */
[----:B------:R-:W-:Y:S02]  /*1530*/  IMAD R2, R2, R29, R8 ;  /* 0x0000001d02027224 */ /* 0x000fe400078e0208 */
[----:B------:R-:W-:-:S03]  /*1540*/  IMAD.MOV.U32 R6, RZ, RZ, 0x1 ;  /* 0x00000001ff067424 */ /* 0x000fc600078e00ff */
[----:B------:R-:W-:Y:S02]  /*1550*/  SEL R22, R2, R19, !P1 ;  /* 0x0000001302167207 */ /* 0x000fe40004800000 */
[----:B------:R-:W-:Y:S01]  /*1560*/  SEL R19, R19, R2, !P1 ;  /* 0x0000000213137207 */ /* 0x000fe20004800000 */
[----:B------:R-:W-:Y:S01]  /*1570*/  IMAD.MOV.U32 R2, RZ, RZ, R30 ;  /* 0x000000ffff027224 */ /* 0x000fe200078e001e */
[----:B------:R-:W-:-:S07]  /*1580*/  PRMT R8, R6, 0x7610, R8 ;  /* 0x0000761006087816 */ /* 0x000fce0000000008 */
.L_x_13:
[----:B------:R-:W-:Y:S05]  /*1590*/  @!P2 BRA `(.L_x_16) ;  /* 0x00000000000ca947 */ /* 0x000fea0003800000 */
[----:B------:R-:W-:Y:S01]  /*15a0*/  UCGABAR_WAIT ;  /* 0x0000000000007dc7 */ /* 0x000fe20008000000 */
[----:B------:R-:W-:Y:S01]  /*15b0*/  CCTL.IVALL ;  /* 0x00000000ff00798f */ /* 0x000fe20002000000 */
[----:B------:R-:W-:Y:S05]  /*15c0*/  BRA `(.L_x_17) ;  /* 0x0000000000047947 */ /* 0x000fea0003800000 */
.L_x_16:
[----:B------:R-:W-:Y:S06]  /*15d0*/  BAR.SYNC.DEFER_BLOCKING 0x0 ;  /* 0x0000000000007b1d */ /* 0x000fec0000010000 */
.L_x_17:
[----:B------:R-:W-:Y:S05]  /*15e0*/  @!P3 BRA `(.L_x_18) ;  /* 0x0000004400a0b947 */ /* 0x000fea0003800000 */
[----:B------:R-:W-:-:S13]  /*15f0*/  ISETP.GT.U32.AND P0, PT, R35, 0x1, PT ;  /* 0x000000012300780c */ /* 0x000fda0003f04070 */
[----:B------:R-:W-:Y:S05]  /*1600*/  @P0 EXIT ;  /* 0x000000000000094d */ /* 0x000fea0003800000 */
.L_x_19:
[----:B------:R-:W-:-:S08]  /*1610*/  NOP ;  /* 0x0000000000007918 */ /* 0x000fd00000000000 */
[----:B------:R-:W1:Y:S02]  /*1620*/  USETMAXREG.TRY_ALLOC.CTAPOOL UP0, 0xe8 ;  /* 0x000000e8000079c8 */ /* 0x000e640008000600 */
[----:B-1----:R-:W-:-:S13]  /*1630*/  PLOP3.LUT P0, PT, PT, PT, UP0, 0x80, 0x0 ;  /* 0x000000000000781c */ /* 0x002fda0003f0f008 */
[----:B------:R-:W-:Y:S05]  /*1640*/  @!P0 BRA `(.L_x_19) ;  /* 0xfffffffc00f08947 */ /* 0x000fea000383ffff */
[----:B------:R-:W-:-:S13]  /*1650*/  LOP3.LUT P0, RZ, R8, 0xff, RZ, 0xc0, !PT ;  /* 0x000000ff08ff7812 */ /* 0x000fda000780c0ff */
[----:B------:R-:W-:Y:S05]  /*1660*/  @!P0 EXIT ;  /* 0x000000000000894d */ /* 0x000fea0003800000 */
[----:B------:R-:W1:Y:S01]  /*1670*/  S2UR UR4, SR_CgaCtaId ;  /* 0x00000000000479c3 */ /* 0x000e620000008800 */
[----:B------:R-:W-:Y:S01]  /*1680*/  VIADD R14, R14, 0xffffffff ;  /* 0xffffffff0e0e7836 */ /* 0x000fe20000000000 */
[CC--:B------:R-:W-:Y:S01]  /*1690*/  LEA.HI R4, R0.reuse, R3.reuse, RZ, 0x2 ;  /* 0x0000000300047211 */ /* 0x0c0fe200078f10ff */
[----:B------:R-:W-:Y:S01]  /*16a0*/  UMOV UR41, 0x400 ;  /* 0x0000040000297882 */ /* 0x000fe20000000000 */
[----:B------:R-:W-:Y:S01]  /*16b0*/  LEA.HI R0, R0, R3, RZ, 0x5 ;  /* 0x0000000300007211 */ /* 0x000fe200078f28ff */
[----:B------:R-:W-:Y:S01]  /*16c0*/  UISETP.LT.AND UP0, UPT, UR40, 0x1, UPT ;  /* 0x000000012800788c */ /* 0x000fe2000bf01270 */
[----:B------:R-:W-:Y:S01]  /*16d0*/  R2UR UR42, R14 ;  /* 0x000000000e2a72ca */ /* 0x000fe200000e0000 */
[----:B------:R-:W-:Y:S01]  /*16e0*/  ULDC UR6, c[0x0][0x284] ;  /* 0x0000a10000067ab9 */ /* 0x000fe20000000800 */
[--C-:B------:R-:W-:Y:S01]  /*16f0*/  SHF.R.S32.HI R92, RZ, 0x2, R4.reuse ;  /* 0x00000002ff5c7819 */ /* 0x100fe20000011404 */
[----:B------:R-:W-:Y:S01]  /*1700*/  USEL UR43, UR40, 0x1, UP0 ;  /* 0x00000001282b7887 */ /* 0x000fe20008000000 */
[----:B------:R-:W-:Y:S01]  /*1710*/  SHF.R.S32.HI R5, RZ, 0x1f, R4 ;  /* 0x0000001fff057819 */ /* 0x000fe20000011404 */
[----:B------:R-:W-:Y:S01]  /*1720*/  USHF.L.U32 UR46, UR40, 0x1, URZ ;  /* 0x00000001282e7899 */ /* 0x000fe2000800063f */
[----:B------:R-:W-:Y:S01]  /*1730*/  LOP3.LUT R94, R4, 0xfffffffc, RZ, 0xc0, !PT ;  /* 0xfffffffc045e7812 */ /* 0x000fe200078ec0ff */
[----:B------:R-:W-:Y:S01]  /*1740*/  UIADD3 UR43, -UR43, UR40, URZ ;  /* 0x000000282b2b7290 */ /* 0x000fe2000fffe13f */
[----:B------:R-:W-:-:S02]  /*1750*/  LEA.HI R5, R5, R92, RZ, 0x3 ;  /* 0x0000005c05057211 */ /* 0x000fc400078f18ff */
[----:B------:R-:W-:Y:S01]  /*1760*/  ISETP.NE.AND P0, PT, R14, RZ, PT ;  /* 0x000000ff0e00720c */ /* 0x000fe20003f05270 */
[----:B------:R-:W-:Y:S01]  /*1770*/  IMAD.IADD R94, R3, 0x1, -R94 ;  /* 0x00000001035e7824 */ /* 0x000fe200078e0a5e */
[----:B------:R-:W-:Y:S01]  /*1780*/  LOP3.LUT R5, R5, 0xfffffff8, RZ, 0xc0, !PT ;  /* 0xfffffff805057812 */ /* 0x000fe200078ec0ff */
[----:B------:R-:W-:Y:S01]  /*1790*/  USHF.L.U32 UR42, UR42, 0x3, URZ ;  /* 0x000000032a2a7899 */ /* 0x000fe2000800063f */
[----:B------:R-:W-:-:S03]  /*17a0*/  SEL R101, RZ, 0x1, P0 ;  /* 0x00000001ff657807 */ /* 0x000fc60000000000 */
[----:B------:R-:W-:Y:S01]  /*17b0*/  IMAD.IADD R92, R92, 0x1, -R5 ;  /* 0x000000015c5c7824 */ /* 0x000fe200078e0a05 */
[----:B-1----:R-:W-:Y:S01]  /*17c0*/  ULEA UR41, UR4, UR41, 0x18 ;  /* 0x0000002904297291 */ /* 0x002fe2000f8ec03f */
[----:B------:R-:W-:Y:S01]  /*17d0*/  SHF.R.S32.HI R5, RZ, 0x5, R0 ;  /* 0x00000005ff057819 */ /* 0x000fe20000011400 */
[----:B------:R-:W-:Y:S02]  /*17e0*/  IMAD.U32 R96, RZ, RZ, UR42 ;  /* 0x0000002aff607e24 */ /* 0x000fe4000f8e00ff */
[----:B------:R-:W-:Y:S01]  /*17f0*/  UIADD3 UR47, UR41, 0x130, URZ ;  /* 0x00000130292f7890 */ /* 0x000fe2000fffe03f */
[--C-:B------:R-:W-:Y:S01]  /*1800*/  SHF.R.S32.HI R93, RZ, 0x1f, R92.reuse ;  /* 0x0000001fff5d7819 */ /* 0x100fe2000001145c */
[----:B------:R-:W-:Y:S01]  /*1810*/  UIADD3 UR4, UR41, 0x200, URZ ;  /* 0x0000020029047890 */ /* 0x000fe2000fffe03f */
[C-C-:B------:R-:W-:Y:S01]  /*1820*/  IMAD R99, R5.reuse, -0x10, -R92.reuse ;  /* 0xfffffff005637824 */ /* 0x140fe200078e0a5c */
[----:B------:R-:W-:Y:S01]  /*1830*/  UIADD3 UR5, UR41, 0x12200, URZ ;  /* 0x0001220029057890 */ /* 0x000fe2000fffe03f */
[C---:B------:R-:W-:Y:S01]  /*1840*/  LOP3.LUT R98, R96.reuse, 0x8, RZ, 0xc0, !PT ;  /* 0x0000000860627812 */ /* 0x040fe200078ec0ff */
[----:B------:R-:W-:Y:S01]  /*1850*/  USHF.R.U32.HI UR4, URZ, 0x4, UR4 ;  /* 0x000000043f047899 */ /* 0x000fe20008011604 */
[----:B------:R-:W-:Y:S01]  /*1860*/  IMAD.U32 R95, RZ, RZ, UR47 ;  /* 0x0000002fff5f7e24 */ /* 0x000fe2000f8e00ff */
[----:B------:R-:W-:Y:S01]  /*1870*/  USHF.R.U32.HI UR5, URZ, 0x4, UR5 ;  /* 0x000000043f057899 */ /* 0x000fe20008011605 */
[----:B------:R-:W-:Y:S01]  /*1880*/  IMAD.WIDE R92, R5, 0x10, R92 ;  /* 0x00000010055c7825 */ /* 0x000fe200078e025c */
[----:B------:R-:W-:Y:S01]  /*1890*/  ULOP3.LUT UR4, UR4, 0x3fff, URZ, 0xc0, !UPT ;  /* 0x00003fff04047892 */ /* 0x000fe2000f8ec03f */
[----:B------:R-:W-:Y:S01]  /*18a0*/  LOP3.LUT R96, R96, 0x8, RZ, 0xc, !PT ;  /* 0x0000000860607812 */ /* 0x000fe200078e0cff */
[----:B------:R-:W-:Y:S01]  /*18b0*/  ULOP3.LUT UR5, UR5, 0x3fff, URZ, 0xc0, !UPT ;  /* 0x00003fff05057892 */ /* 0x000fe2000f8ec03f */
[----:B------:R-:W-:Y:S01]  /*18c0*/  VIADD R97, R95, UR42 ;  /* 0x0000002a5f617c36 */ /* 0x000fe20008000000 */
[----:B------:R-:W-:Y:S01]  /*18d0*/  LOP3.LUT R98, R98, 0x18, RZ, 0x3c, !PT ;  /* 0x0000001862627812 */ /* 0x000fe200078e3cff */
[----:B------:R-:W-:Y:S01]  /*18e0*/  VIADD R99, R99, UR6 ;  /* 0x0000000663637c36 */ /* 0x000fe20008000000 */
[----:B------:R-:W-:-:S02]  /*18f0*/  ULOP3.LUT UR44, UR4, 0x10000, URZ, 0xfc, !UPT ;  /* 0x00010000042c7892 */ /* 0x000fc4000f8efc3f */
[----:B------:R-:W-:-:S12]  /*1900*/  ULOP3.LUT UR45, UR5, 0x10000, URZ, 0xfc, !UPT ;  /* 0x00010000052d7892 */ /* 0x000fd8000f8efc3f */
.L_x_171:
[----:B------:R-:W-:Y:S01]  /*1910*/  SHF.L.U32 R0, R101, 0x1f, RZ ;  /* 0x0000001f65007819 */ /* 0x000fe200000006ff */
[----:B------:R-:W-:Y:S02]  /*1920*/  ULDC UR4, c[0x0][0x28c] ;  /* 0x0000a30000047ab9 */ /* 0x000fe40000000800 */
[----:B------:R-:W-:Y:S01]  /*1930*/  ISETP.LT.AND P1, PT, RZ, UR4, PT ;  /* 0x00000004ff007c0c */ /* 0x000fe2000bf21270 */
[----:B-1----:R-:W1:Y:S02]  /*1940*/  SYNCS.PHASECHK.TRANS64.TRYWAIT P0, [R95+UR42], R0 ;  /* 0x000000005f0075a7 */ /* 0x002e64000800016a */
[----:B-1-34-:R-:W-:Y:S10]  /*1950*/  @!P0 BRA `(.L_x_20) ;  /* 0x0000005c00208947 */ /* 0x01aff40003800000 */
.L_x_207:
[----:B------:R-:W-:Y:S05]  /*1960*/  @P1 BRA `(.L_x_21) ;  /* 0x0000000000401947 */ /* 0x000fea0003800000 */
[----:B-1----:R-:W-:Y:S01]  /*1970*/  MOV R0, 0x0 ;  /* 0x0000000000007802 */ /* 0x002fe20000000f00 */
[----:B------:R-:W-:Y:S01]  /*1980*/  ULDC.64 UR4, c[0x4][0x68] ;  /* 0x01001a0000047ab9 */ /* 0x000fe20000000a00 */
[----:B------:R-:W-:Y:S01]  /*1990*/  ULDC.64 UR6, c[0x4][0x8] ;  /* 0x0100020000067ab9 */ /* 0x000fe20000000a00 */
[----:B------:R-:W-:Y:S01]  /*19a0*/  IMAD.U32 R4, RZ, RZ, UR4 ;  /* 0x00000004ff047e24 */ /* 0x000fe2000f8e00ff */
[----:B------:R1:W2:Y:S01]  /*19b0*/  LDC.64 R14, c[0x4][R0] ;  /* 0x01000000000e7b82 */ /* 0x0002a20000000a00 */
[----:B------:R-:W-:Y:S01]  /*19c0*/  IMAD.U32 R5, RZ, RZ, UR5 ;  /* 0x00000005ff057e24 */ /* 0x000fe2000f8e00ff */
[----:B------:R-:W-:Y:S01]  /*19d0*/  ULDC.64 UR4, c[0x4][0x70] ;  /* 0x01001c0000047ab9 */ /* 0x000fe20000000a00 */
[----:B------:R-:W-:Y:S02]  /*19e0*/  IMAD.U32 R10, RZ, RZ, UR6 ;  /* 0x00000006ff0a7e24 */ /* 0x000fe4000f8e00ff */
[----:B------:R-:W-:Y:S02]  /*19f0*/  IMAD.U32 R6, RZ, RZ, UR4 ;  /* 0x00000004ff067e24 */ /* 0x000fe4000f8e00ff */
[----:B------:R-:W-:-:S02]  /*1a00*/  IMAD.U32 R7, RZ, RZ, UR5 ;  /* 0x00000005ff077e24 */ /* 0x000fc4000f8e00ff */
[----:B------:R-:W-:Y:S02]  /*1a10*/  IMAD.U32 R11, RZ, RZ, UR7 ;  /* 0x00000007ff0b7e24 */ /* 0x000fe4000f8e00ff */
[----:B------:R-:W-:Y:S02]  /*1a20*/  IMAD.MOV.U32 R8, RZ, RZ, 0x1e1 ;  /* 0x000001e1ff087424 */ /* 0x000fe400078e00ff */
[----:B0-----:R-:W-:Y:S02]  /*1a30*/  IMAD.MOV.U32 R12, RZ, RZ, 0x1 ;  /* 0x00000001ff0c7424 */ /* 0x001fe400078e00ff */
[----:B-1----:R-:W-:-:S07]  /*1a40*/  IMAD.MOV.U32 R13, RZ, RZ, RZ ;  /* 0x000000ffff0d7224 */ /* 0x002fce00078e00ff */
[----:B------:R-:W-:-:S07]  /*1a50*/  LEPC R20, `(.L_x_21) ;  /* 0x000000001014794e */ /* 0x000fce0000000000 */
[----:B--2--5:R-:W-:Y:S05]  /*1a60*/  CALL.ABS.NOINC R14 ;  /* 0x000000000e007343 */ /* 0x024fea0003c00000 */
.L_x_21:
[----:B-1----:R-:W-:-:S04]  /*1a70*/  LOP3.LUT R0, R16, 0x1, RZ, 0xfc, !PT ;  /* 0x0000000110007812 */ /* 0x002fc800078efcff */
[----:B------:R-:W-:-:S13]  /*1a80*/  ISETP.NE.AND P0, PT, R0, 0x3, PT ;  /* 0x000000030000780c */ /* 0x000fda0003f05270 */
[----:B------:R-:W-:Y:S05]  /*1a90*/  @!P0 BRA `(.L_x_22) ;  /* 0x0000000000048947 */ /* 0x000fea0003800000 */
[----:B------:R-:W-:Y:S01]  /*1aa0*/  BPT.TRAP 0x1 ;  /* 0x000000040000795c */ /* 0x000fe20000300000 */
.L_x_22:
[----:B------:R-:W-:Y:S02]  /*1ab0*/  IMAD.U32 R3, RZ, RZ, UR38 ;  /* 0x00000026ff037e24 */ /* 0x000fe4000f8e00ff */
[----:B------:R-:W-:-:S03]  /*1ac0*/  IMAD.U32 R0, RZ, RZ, UR39 ;  /* 0x00000027ff007e24 */ /* 0x000fc6000f8e00ff */
[----:B------:R-:W-:Y:S02]  /*1ad0*/  LEA R3, R3, UR41, 0x3 ;  /* 0x0000002903037c11 */ /* 0x000fe4000f8e18ff */
[----:B------:R-:W-:-:S04]  /*1ae0*/  SHF.L.U32 R0, R0, 0x1f, RZ ;  /* 0x0000001f00007819 */ /* 0x000fc800000006ff */
[----:B------:R1:W2:Y:S01]  /*1af0*/  SYNCS.PHASECHK.TRANS64.TRYWAIT P1, [R3+URZ], R0 ;  /* 0x00000000030075a7 */ /* 0x0002a2000802017f */
[----:B------:R-:W-:Y:S05]  /*1b00*/  @!P0 BRA `(.L_x_23) ;  /* 0x0000000000048947 */ /* 0x000fea0003800000 */
[----:B------:R-:W-:Y:S01]  /*1b10*/  BPT.TRAP 0x1 ;  /* 0x000000040000795c */ /* 0x000fe20000300000 */
.L_x_23:
[----:B--2---:R-:W-:Y:S05]  /*1b20*/  @P1 BRA `(.L_x_24) ;  /* 0x0000000000081947 */ /* 0x004fea0003800000 */
[----:B------:R-:W2:Y:S02]  /*1b30*/  SYNCS.PHASECHK.TRANS64.TRYWAIT P1, [R3+URZ], R0 ;  /* 0x00000000030075a7 */ /* 0x000ea4000802017f */
[----:B--2---:R-:W-:Y:S05]  /*1b40*/  @!P1 BRA `(.L_x_25) ;  /* 0x0000005800b89947 */ /* 0x004fea0003800000 */
.L_x_24:
[----:B------:R-:W-:Y:S05]  /*1b50*/  WARPSYNC.ALL ;  /* 0x0000000000007948 */ /* 0x000fea0003800000 */
[----:B------:R-:W-:Y:S01]  /*1b60*/  ULEA UR4, UR38, UR44, 0x8 ;  /* 0x0000002c26047291 */ /* 0x000fe2000f8e403f */
[----:B------:R-:W-:Y:S01]  /*1b70*/  WARPGROUP.ARRIVE ;  /* 0x00000000000079c5 */ /* 0x000fe20000000000 */
[----:B------:R-:W-:Y:S01]  /*1b80*/  ULEA UR6, UR38, UR45, 0x9 ;  /* 0x0000002d26067291 */ /* 0x000fe2000f8e483f */
[----:B-12---:R-:W-:Y:S01]  /*1b90*/  IMAD.U32 R0, RZ, RZ, UR43 ;  /* 0x0000002bff007e24 */ /* 0x006fe2000f8e00ff */
[----:B------:R-:W-:Y:S01]  /*1ba0*/  UMOV UR5, 0x80000020 ;  /* 0x8000002000057882 */ /* 0x000fe20000000000 */
[----:B------:R-:W-:-:S03]  /*1bb0*/  UMOV UR7, 0x80000020 ;  /* 0x8000002000077882 */ /* 0x000fc60000000000 */
[----:B------:R-:W-:-:S03]  /*1bc0*/  ISETP.GE.AND P1, PT, R0, 0x1, PT ;  /* 0x000000010000780c */ /* 0x000fc60003f26270 */
[----:B------:R-:W-:Y:S01]  /*1bd0*/  IGMMA.64x128x32.S8.S8 R24, gdesc[UR4], RZ, !UPT, gsb0 ;  /* 0x03600000041879f1 */ /* 0x000fe2000c0410ff */
[----:B------:R-:W-:Y:S02]  /*1be0*/  UIADD3 UR4, UR4, 0x2, URZ ;  /* 0x0000000204047890 */ /* 0x000fe4000fffe03f */
[----:B------:R-:W-:Y:S01]  /*1bf0*/  UIADD3 UR6, UR6, 0x2, URZ ;  /* 0x0000000206067890 */ /* 0x000fe2000fffe03f */
[----:B------:R-:W-:Y:S01]  /*1c00*/  UMOV UR5, 0x80000020 ;  /* 0x8000002000057882 */ /* 0x000fe20000000000 */
[----:B------:R-:W-:Y:S01]  /*1c10*/  UMOV UR7, 0x80000020 ;  /* 0x8000002000077882 */ /* 0x000fe20000000000 */
[----:B------:R-:W-:Y:S02]  /*1c20*/  WARPGROUP.DEPBAR.LE gsb0, 0x0 ;  /* 0x00008000000079c5 */ /* 0x000fe40000010000 */
[----:B------:R-:W-:-:S06]  /*1c30*/  WARPGROUP.ARRIVE ;  /* 0x00000000000079c5 */ /* 0x000fcc0000000000 */
[----:B------:R-:W-:Y:S03]  /*1c40*/  IGMMA.64x128x32.S8.S8 R24, gdesc[UR4], R24, gsb0 ;  /* 0x03600000041879f1 */ /* 0x000fe60008041018 */
[----:B------:R-:W-:Y:S02]  /*1c50*/  WARPGROUP.DEPBAR.LE gsb0, 0x0 ;  /* 0x00008000000079c5 */ /* 0x000fe40000010000 */
[----:B------:R-:W-:Y:S05]  /*1c60*/  @!P1 BRA `(.L_x_26) ;  /* 0x0000000000d49947 */ /* 0x000fea0003800000 */
[----:B------:R-:W-:Y:S01]  /*1c70*/  UIADD3 UR4, UR38, 0x1, URZ ;  /* 0x0000000126047890 */ /* 0x000fe2000fffe03f */
[----:B------:R-:W-:Y:S02]  /*1c80*/  IMAD.U32 R0, RZ, RZ, UR43 ;  /* 0x0000002bff007e24 */ /* 0x000fe4000f8e00ff */
[----:B------:R-:W-:Y:S01]  /*1c90*/  IMAD.U32 R3, RZ, RZ, UR38 ;  /* 0x00000026ff037e24 */ /* 0x000fe2000f8e00ff */
[----:B------:R-:W-:-:S04]  /*1ca0*/  UISETP.NE.AND UP0, UPT, UR4, 0x12, UPT ;  /* 0x000000120400788c */ /* 0x000fc8000bf05270 */
[----:B------:R-:W-:Y:S02]  /*1cb0*/  USEL UR5, URZ, 0x1, UP0 ;  /* 0x000000013f057887 */ /* 0x000fe40008000000 */
[----:B------:R-:W-:Y:S02]  /*1cc0*/  USEL UR8, UR4, URZ, UP0 ;  /* 0x0000003f04087287 */ /* 0x000fe40008000000 */
[----:B------:R-:W-:-:S06]  /*1cd0*/  ULOP3.LUT UR5, UR39, UR5, URZ, 0x3c, !UPT ;  /* 0x0000000527057292 */ /* 0x000fcc000f8e3c3f */
[----:B------:R-:W-:-:S07]  /*1ce0*/  IMAD.U32 R6, RZ, RZ, UR5 ;  /* 0x00000005ff067e24 */ /* 0x000fce000f8e00ff */
.L_x_33:
[----:B------:R-:W-:Y:S05]  /*1cf0*/  @!P0 BRA `(.L_x_27) ;  /* 0x0000000000048947 */ /* 0x000fea0003800000 */
[----:B------:R-:W-:Y:S01]  /*1d00*/  BPT.TRAP 0x1 ;  /* 0x000000040000795c */ /* 0x000fe20000300000 */
.L_x_27:
[----:B------:R-:W-:Y:S01]  /*1d10*/  ULEA UR4, UR8, UR41, 0x3 ;  /* 0x0000002908047291 */ /* 0x000fe2000f8e183f */
[----:B------:R-:W-:-:S08]  /*1d20*/  SHF.L.U32 R4, R6, 0x1f, RZ ;  /* 0x0000001f06047819 */ /* 0x000fd000000006ff */
[----:B------:R1:W2:Y:S01]  /*1d30*/  SYNCS.PHASECHK.TRANS64.TRYWAIT P1, [UR4], R4 ;  /* 0x00000004ff0075a7 */ /* 0x0002a20008020144 */
[----:B------:R-:W-:Y:S05]  /*1d40*/  @!P0 BRA `(.L_x_28) ;  /* 0x0000000000048947 */ /* 0x000fea0003800000 */
[----:B------:R-:W-:Y:S01]  /*1d50*/  BPT.TRAP 0x1 ;  /* 0x000000040000795c */ /* 0x000fe20000300000 */
.L_x_28:
[----:B--2---:R-:W-:Y:S05]  /*1d60*/  @P1 BRA `(.L_x_29) ;  /* 0x0000000000081947 */ /* 0x004fea0003800000 */
[----:B------:R-:W2:Y:S02]  /*1d70*/  SYNCS.PHASECHK.TRANS64.TRYWAIT P1, [UR4], R4 ;  /* 0x00000004ff0075a7 */ /* 0x000ea40008020144 */
[----:B--2---:R-:W-:Y:S05]  /*1d80*/  @!P1 BRA `(.L_x_30) ;  /* 0x00000058003c9947 */ /* 0x004fea0003800000 */
.L_x_29:
[----:B------:R-:W-:Y:S01]  /*1d90*/  ULEA UR4, UR8, UR44, 0x8 ;  /* 0x0000002c08047291 */ /* 0x000fe2000f8e403f */
[----:B------:R-:W-:Y:S01]  /*1da0*/  WARPGROUP.ARRIVE ;  /* 0x00000000000079c5 */ /* 0x000fe20000000000 */
[----:B------:R-:W-:Y:S01]  /*1db0*/  ULEA UR6, UR8, UR45, 0x9 ;  /* 0x0000002d08067291 */ /* 0x000fe2000f8e483f */
[----:B------:R-:W-:Y:S01]  /*1dc0*/  UMOV UR5, 0x80000020 ;  /* 0x8000002000057882 */ /* 0x000fe20000000000 */
[----:B------:R-:W-:-:S07]  /*1dd0*/  UMOV UR7, 0x80000020 ;  /* 0x8000002000077882 */ /* 0x000fce0000000000 */
[----:B------:R-:W-:Y:S01]  /*1de0*/  IGMMA.64x128x32.S8.S8 R24, gdesc[UR4], R24, gsb0 ;  /* 0x03600000041879f1 */ /* 0x000fe20008041018 */
        /* <DEDUP_REMOVED lines=9> */
[----:B------:R-:W-:Y:S01]  /*1e80*/  BPT.TRAP 0x1 ;  /* 0x000000040000795c */ /* 0x000fe20000300000 */
.L_x_31:
[----:B------:R-:W-:-:S13]  /*1e90*/  ISETP.NE.AND P1, PT, R89, RZ, PT ;  /* 0x000000ff5900720c */ /* 0x000fda0003f25270 */
[----:B-12---:R-:W-:-:S05]  /*1ea0*/  @P1 LEA R4, R3, UR41, 0x3 ;  /* 0x0000002903041c11 */ /* 0x006fca000f8e18ff */
[----:B------:R-:W-:-:S05]  /*1eb0*/  @P1 VIADD R5, R4, 0x90 ;  /* 0x0000009004051836 */ /* 0x000fca0000000000 */
[----:B------:R-:W-:-:S04]  /*1ec0*/  @P1 PRMT R5, R88, 0x654, R5 ;  /* 0x0000065458051816 */ /* 0x000fc80000000005 */
[----:B------:R1:W-:Y:S01]  /*1ed0*/  @P1 SYNCS.ARRIVE.TRANS64.RED.A1T0 RZ, [R5+URZ], RZ ;  /* 0x000000ff05ff19a7 */ /* 0x0003e2000810043f */
[----:B------:R-:W-:-:S13]  /*1ee0*/  ISETP.GT.U32.AND P1, PT, R16, 0x1, PT ;  /* 0x000000011000780c */ /* 0x000fda0003f24070 */
[----:B-1----:R-:W-:Y:S05]  /*1ef0*/  @P1 BRA `(.L_x_32) ;  /* 0x0000000000041947 */ /* 0x002fea0003800000 */
[----:B------:R-:W-:Y:S01]  /*1f00*/  BPT.TRAP 0x1 ;  /* 0x000000040000795c */ /* 0x000fe20000300000 */
.L_x_32:
[----:B------:R-:W-:Y:S01]  /*1f10*/  UIADD3 UR8, UR8, 0x1, URZ ;  /* 0x0000000108087890 */ /* 0x000fe2000fffe03f */
[C---:B------:R-:W-:Y:S01]  /*1f20*/  ISETP.GT.AND P2, PT, R0.reuse, 0x1, PT ;  /* 0x000000010000780c */ /* 0x040fe20003f44270 */
[----:B------:R-:W-:Y:S02]  /*1f30*/  VIADD R3, R3, 0x1 ;  /* 0x0000000103037836 */ /* 0x000fe40000000000 */
[----:B------:R-:W-:Y:S01]  /*1f40*/  UISETP.NE.AND UP0, UPT, UR8, 0x12, UPT ;  /* 0x000000120800788c */ /* 0x000fe2000bf05270 */
[----:B------:R-:W-:Y:S02]  /*1f50*/  VIADD R0, R0, 0xffffffff ;  /* 0xffffffff00007836 */ /* 0x000fe40000000000 */
[C---:B------:R-:W-:Y:S01]  /*1f60*/  ISETP.NE.AND P1, PT, R3.reuse, 0x12, PT ;  /* 0x000000120300780c */ /* 0x040fe20003f25270 */
[----:B------:R-:W-:Y:S02]  /*1f70*/  USEL UR4, URZ, 0x1, UP0 ;  /* 0x000000013f047887 */ /* 0x000fe40008000000 */
[----:B------:R-:W-:Y:S01]  /*1f80*/  USEL UR8, UR8, URZ, UP0 ;  /* 0x0000003f08087287 */ /* 0x000fe20008000000 */
[----:B------:R-:W-:-:S03]  /*1f90*/  SEL R3, R3, RZ, P1 ;  /* 0x000000ff03037207 */ /* 0x000fc60000800000 */
[----:B------:R-:W-:Y:S01]  /*1fa0*/  LOP3.LUT R6, R6, UR4, RZ, 0x3c, !PT ;  /* 0x0000000406067c12 */ /* 0x000fe2000f8e3cff */
[----:B------:R-:W-:Y:S07]  /*1fb0*/  @P2 BRA `(.L_x_33) ;  /* 0xfffffffc004c2947 */ /* 0x000fee000383ffff */
.L_x_26:
[----:B------:R-:W1:Y:S01]  /*1fc0*/  LDC R0, c[0x0][0x28c] ;  /* 0x0000a300ff007b82 */ /* 0x000e620000000800 */
[----:B------:R2:W-:Y:S01]  /*1fd0*/  SYNCS.ARRIVE.TRANS64.A1T0 RZ, [R96+UR47], RZ ;  /* 0x000000ff60ff79a7 */ /* 0x0005e2000810002f */
[----:B-1----:R-:W-:-:S13]  /*1fe0*/  ISETP.GE.AND P1, PT, R0, 0x1, PT ;  /* 0x000000010000780c */ /* 0x002fda0003f26270 */
[----:B--2---:R-:W-:Y:S05]  /*1ff0*/  @!P1 BRA `(.L_x_34) ;  /* 0x0000000000449947 */ /* 0x004fea0003800000 */
[----:B------:R-:W-:Y:S05]  /*2000*/  @!P0 BRA `(.L_x_35) ;  /* 0x0000000000048947 */ /* 0x000fea0003800000 */
[----:B------:R-:W-:Y:S01]  /*2010*/  BPT.TRAP 0x1 ;  /* 0x000000040000795c */ /* 0x000fe20000300000 */
.L_x_35:
[----:B------:R-:W-:-:S13]  /*2020*/  ISETP.NE.AND P0, PT, R89, RZ, PT ;  /* 0x000000ff5900720c */ /* 0x000fda0003f05270 */
[----:B------:R-:W-:-:S05]  /*2030*/  VOTEU.ANY UP0, P0 ;  /* 0x00000000003f7886 */ /* 0x000fca0000000100 */
[----:B------:R-:W-:-:S06]  /*2040*/  @UP0 UIADD3 UR4, UR43, UR38, URZ ;  /* 0x000000262b040290 */ /* 0x000fcc000fffe03f */
[----:B------:R-:W-:Y:S02]  /*2050*/  IMAD.U32 R4, RZ, RZ, UR4 ;  /* 0x00000004ff047e24 */ /* 0x000fe4000f8e00ff */
[----:B------:R-:W-:Y:S02]  /*2060*/  IMAD.U32 R3, RZ, RZ, UR4 ;  /* 0x00000004ff037e24 */ /* 0x000fe4000f8e00ff */
[----:B------:R-:W-:-:S05]  /*2070*/  @P0 IMAD.WIDE.U32 R4, R4, 0x38e38e39, RZ ;  /* 0x38e38e3904040825 */ /* 0x000fca00078e00ff */
[----:B------:R-:W-:-:S05]  /*2080*/  @P0 SHF.R.U32.HI R0, RZ, 0x2, R5 ;  /* 0x00000002ff000819 */ /* 0x000fca0000011605 */
[----:B------:R-:W-:-:S05]  /*2090*/  @P0 IMAD R0, R0, -0x12, R3 ;  /* 0xffffffee00000824 */ /* 0x000fca00078e0203 */
[----:B------:R-:W-:-:S05]  /*20a0*/  @P0 LEA R0, R0, UR41, 0x3 ;  /* 0x0000002900000c11 */ /* 0x000fca000f8e18ff */
[----:B------:R-:W-:-:S05]  /*20b0*/  @P0 VIADD R3, R0, 0x90 ;  /* 0x0000009000030836 */ /* 0x000fca0000000000 */
[----:B------:R-:W-:-:S04]  /*20c0*/  @P0 PRMT R3, R88, 0x654, R3 ;  /* 0x0000065458030816 */ /* 0x000fc80000000003 */
[----:B------:R1:W-:Y:S01]  /*20d0*/  @P0 SYNCS.ARRIVE.TRANS64.RED.A1T0 RZ, [R3+URZ], RZ ;  /* 0x000000ff03ff09a7 */ /* 0x0003e2000810043f */
[----:B------:R-:W-:-:S13]  /*20e0*/  ISETP.GT.U32.AND P0, PT, R16, 0x1, PT ;  /* 0x000000011000780c */ /* 0x000fda0003f04070 */
[----:B-1----:R-:W-:Y:S05]  /*20f0*/  @P0 BRA `(.L_x_34) ;  /* 0x0000000000040947 */ /* 0x002fea0003800000 */
[----:B------:R-:W-:Y:S01]  /*2100*/  BPT.TRAP 0x1 ;  /* 0x000000040000795c */ /* 0x000fe20000300000 */
.L_x_34:
[----:B------:R-:W-:Y:S01]  /*2110*/  SHF.L.U32 R0, R101, 0x1f, RZ ;  /* 0x0000001f65007819 */ /* 0x000fe200000006ff */
[----:B------:R-:W-:Y:S01]  /*2120*/  UIADD3 UR38, UR46, UR38, URZ ;  /* 0x000000262e267290 */ /* 0x000fe2000fffe03f */
[----:B------:R-:W1:Y:S01]  /*2130*/  LDC R7, c[0x0][0x288] ;  /* 0x0000a200ff077b82 */ /* 0x000e620000000800 */
[----:B------:R-:W-:Y:S01]  /*2140*/  UISETP.GE.U32.AND UP1, UPT, UR46, 0x12, UPT ;  /* 0x000000122e00788c */ /* 0x000fe2000bf26070 */
[----:B------:R-:W-:Y:S01]  /*2150*/  IMAD.SHL.U32 R8, R94, 0x2, RZ ;  /* 0x000000025e087824 */ /* 0x000fe200078e00ff */
[----:B------:R-:W-:Y:S02]  /*2160*/  UISETP.GT.U32.AND UP0, UPT, UR38, 0x11, UPT ;  /* 0x000000112600788c */ /* 0x000fe4000bf04070 */
[----:B------:R-:W-:Y:S02]  /*2170*/  UIMAD.WIDE.U32 UR4, UR38, 0x38e38e39, URZ ;  /* 0x38e38e39260478a5 */ /* 0x000fe4000f8e003f */
[----:B------:R-:W-:Y:S01]  /*2180*/  UISETP.LT.U32.AND UP0, UPT, UR46, 0x12, UP0 ;  /* 0x000000122e00788c */ /* 0x000fe20008701070 */
[----:B------:R-:W2:Y:S01]  /*2190*/  SYNCS.PHASECHK.TRANS64.TRYWAIT P0, [R95+UR42+0x10], R0 ;  /* 0x000010005f0075a7 */ /* 0x000ea2000800016a */
[----:B------:R-:W-:Y:S01]  /*21a0*/  USHF.R.U32.HI UR4, URZ, 0x2, UR5 ;  /* 0x000000023f047899 */ /* 0x000fe20008011605 */
[----:B------:R-:W-:Y:S01]  /*21b0*/  SHF.R.S32.HI R9, RZ, 0x1f, R8 ;  /* 0x0000001fff097819 */ /* 0x000fe20000011408 */
[----:B------:R-:W-:-:S02]  /*21c0*/  USEL UR6, URZ, 0x1, !UP0 ;  /* 0x000000013f067887 */ /* 0x000fc4000c000000 */
[----:B------:R-:W-:Y:S02]  /*21d0*/  UIMAD UR38, UR4, -0x12, UR38 ;  /* 0xffffffee042678a4 */ /* 0x000fe4000f8e0226 */
[----:B------:R-:W-:-:S04]  /*21e0*/  ULOP3.LUT UR39, UR39, UR6, URZ, 0x3c, !UPT ;  /* 0x0000000627277292 */ /* 0x000fc8000f8e3c3f */
[----:B------:R-:W-:Y:S01]  /*21f0*/  @UP1 ULOP3.LUT UR39, UR39, 0x1, UR4, 0x78, !UPT ;  /* 0x0000000127271892 */ /* 0x000fe2000f8e7804 */
[----:B-12---:R-:W-:Y:S11]  /*2200*/  @!P0 BRA `(.L_x_36) ;  /* 0x0000005400348947 */ /* 0x006ff60003800000 */
.L_x_208:
[----:B-1----:R-:W-:Y:S01]  /*2210*/  IMAD.SHL.U32 R0, R19, 0x40, RZ ;  /* 0x0000004013007824 */ /* 0x002fe200078e00ff */
[----:B------:R-:W-:Y:S01]  /*2220*/  ULDC UR6, c[0x0][0x284] ;  /* 0x0000a10000067ab9 */ /* 0x000fe20000000800 */
[----:B------:R-:W-:Y:S01]  /*2230*/  IMAD.SHL.U32 R22, R22, 0x80, RZ ;  /* 0x0000008016167824 */ /* 0x000fe200078e00ff */
[----:B------:R-:W-:Y:S01]  /*2240*/  SHF.R.S32.HI R15, RZ, 0x1f, R2 ;  /* 0x0000001fff0f7819 */ /* 0x000fe20000011402 */
[----:B------:R-:W-:Y:S01]  /*2250*/  ULDC.64 UR4, c[0x0][0x5d0] ;  /* 0x0001740000047ab9 */ /* 0x000fe20000000a00 */
[----:B------:R-:W-:Y:S01]  /*2260*/  ISETP.GE.AND P0, PT, R0, UR6, PT ;  /* 0x0000000600007c0c */ /* 0x000fe2000bf06270 */
[----:B------:R-:W-:Y:S01]  /*2270*/  IMAD.WIDE.U32 R4, R2, UR4, R8 ;  /* 0x0000000402047c25 */ /* 0x000fe2000f8e0008 */
[----:B------:R-:W-:Y:S02]  /*2280*/  SHF.R.S32.HI R14, RZ, 0x1f, R22 ;  /* 0x0000001fff0e7819 */ /* 0x000fe40000011416 */
[C---:B------:R-:W-:Y:S01]  /*2290*/  ISETP.GE.OR P0, PT, R22.reuse, R7, P0 ;  /* 0x000000071600720c */ /* 0x040fe20000706670 */
[----:B------:R-:W-:Y:S01]  /*22a0*/  IMAD R3, R15, UR4, RZ ;  /* 0x000000040f037c24 */ /* 0x000fe2000f8e02ff */
[----:B------:R-:W-:-:S03]  /*22b0*/  IADD3 R4, P1, R22, R4, RZ ;  /* 0x0000000416047210 */ /* 0x000fc60007f3e0ff */
[----:B------:R-:W-:-:S05]  /*22c0*/  IMAD R3, R2, UR5, R3 ;  /* 0x0000000502037c24 */ /* 0x000fca000f8e0203 */
[----:B------:R-:W-:-:S03]  /*22d0*/  IADD3.X R5, R14, R5, R3, P1, !PT ;  /* 0x000000050e057210 */ /* 0x000fc60000ffe403 */
[----:B------:R-:W-:Y:S05]  /*22e0*/  @P0 BRA `(.L_x_37) ;  /* 0x0000003000b00947 */ /* 0x000fea0003800000 */
[----:B------:R-:W1:Y:S01]  /*22f0*/  LDC.64 R10, c[0x0][0x5c8] ;  /* 0x00017200ff0a7b82 */ /* 0x000e620000000a00 */
[----:B0-----:R-:W-:Y:S01]  /*2300*/  IMAD.WIDE R12, R19, 0x40, R92 ;  /* 0x00000040130c7825 */ /* 0x001fe200078e025c */
[----:B------:R-:W-:Y:S01]  /*2310*/  ULDC.64 UR4, c[0x0][0x5c0] ;  /* 0x0001700000047ab9 */ /* 0x000fe20000000a00 */
[----:B------:R-:W-:Y:S02]  /*2320*/  BSSY B0, `(.L_x_37) ;  /* 0x0000328000007945 */ /* 0x000fe40003800000 */
[----:B------:R-:W-:Y:S02]  /*2330*/  IMAD.IADD R104, R99, 0x1, -R0 ;  /* 0x0000000163687824 */ /* 0x000fe400078e0a00 */
[-C--:B-1----:R-:W-:Y:S02]  /*2340*/  IMAD R3, R13, R10.reuse, RZ ;  /* 0x0000000a0d037224 */ /* 0x082fe400078e02ff */
[----:B------:R-:W-:-:S04]  /*2350*/  IMAD.WIDE.U32 R4, R12, R10, R4 ;  /* 0x0000000a0c047225 */ /* 0x000fc800078e0004 */
[----:B------:R-:W-:Y:S01]  /*2360*/  IMAD R3, R12, R11, R3 ;  /* 0x0000000b0c037224 */ /* 0x000fe200078e0203 */
[----:B------:R-:W-:-:S03]  /*2370*/  IADD3 R4, P0, R4, UR4, RZ ;  /* 0x0000000404047c10 */ /* 0x000fc6000ff1e0ff */
[----:B------:R-:W-:Y:S01]  /*2380*/  IMAD.IADD R3, R5, 0x1, R3 ;  /* 0x0000000105037824 */ /* 0x000fe200078e0203 */
[----:B------:R-:W-:-:S04]  /*2390*/  LEA R6, P1, R10, R4, 0x3 ;  /* 0x000000040a067211 */ /* 0x000fc800078218ff */
[----:B------:R-:W-:Y:S01]  /*23a0*/  IADD3.X R5, R3, UR5, RZ, P0, !PT ;  /* 0x0000000503057c10 */ /* 0x000fe200087fe4ff */
[----:B------:R-:W-:Y:S01]  /*23b0*/  IMAD R3, R94, -0x2, R7 ;  /* 0xfffffffe5e037824 */ /* 0x000fe200078e0207 */
[----:B-----5:R-:W-:Y:S02]  /*23c0*/  ISETP.NE.AND P0, PT, R91, RZ, PT ;  /* 0x000000ff5b00720c */ /* 0x020fe40003f05270 */
[----:B------:R-:W-:Y:S01]  /*23d0*/  LEA.HI.X R7, R10, R5, R11, 0x3, P1 ;  /* 0x000000050a077211 */ /* 0x000fe200008f1c0b */
[----:B------:R-:W-:-:S10]  /*23e0*/  IMAD.IADD R0, R3, 0x1, -R22 ;  /* 0x0000000103007824 */ /* 0x000fd400078e0a16 */
[----:B------:R-:W-:Y:S05]  /*23f0*/  @!P0 BRA `(.L_x_38) ;  /* 0x0000002400608947 */ /* 0x000fea0003800000 */
[----:B------:R-:W0:Y:S01]  /*2400*/  LDC.64 R20, c[0x0][0x5b0] ;  /* 0x00016c00ff147b82 */ /* 0x000e220000000a00 */
[----:B------:R-:W-:Y:S01]  /*2410*/  ULDC.64 UR4, c[0x0][0x5b8] ;  /* 0x00016e0000047ab9 */ /* 0x000fe20000000a00 */
[----:B------:R-:W-:Y:S01]  /*2420*/  ISETP.GE.AND P1, PT, R104, 0x1, PT ;  /* 0x000000016800780c */ /* 0x000fe20003f26270 */
[----:B------:R-:W-:Y:S01]  /*2430*/  IMAD.WIDE.U32 R8, R2, UR4, R8 ;  /* 0x0000000402087c25 */ /* 0x000fe2000f8e0008 */
[----:B------:R-:W-:Y:S02]  /*2440*/  BSSY B1, `(.L_x_39) ;  /* 0x000000e000017945 */ /* 0x000fe40003800000 */
[----:B------:R-:W-:Y:S01]  /*2450*/  ISETP.LT.OR P5, PT, R0, 0x1, !P1 ;  /* 0x000000010000780c */ /* 0x000fe20004fa1670 */
[----:B------:R-:W-:Y:S01]  /*2460*/  IMAD R3, R15, UR4, RZ ;  /* 0x000000040f037c24 */ /* 0x000fe2000f8e02ff */
[----:B------:R-:W1:Y:S01]  /*2470*/  LDC.64 R102, c[0x0][0x5a8] ;  /* 0x00016a00ff667b82 */ /* 0x000e620000000a00 */
[----:B------:R-:W-:Y:S02]  /*2480*/  IADD3 R10, P0, R22, R8, RZ ;  /* 0x00000008160a7210 */ /* 0x000fe40007f1e0ff */
[----:B------:R-:W-:-:S05]  /*2490*/  IMAD R3, R2, UR5, R3 ;  /* 0x0000000502037c24 */ /* 0x000fca000f8e0203 */
[----:B------:R-:W-:Y:S01]  /*24a0*/  IADD3.X R11, R14, R9, R3, P0, !PT ;  /* 0x000000090e0b7210 */ /* 0x000fe200007fe403 */
[-C--:B0-----:R-:W-:Y:S02]  /*24b0*/  IMAD R8, R13, R20.reuse, RZ ;  /* 0x000000140d087224 */ /* 0x081fe400078e02ff */
[----:B------:R-:W-:-:S04]  /*24c0*/  IMAD.WIDE.U32 R2, R12, R20, R10 ;  /* 0x000000140c027225 */ /* 0x000fc800078e000a */
[----:B------:R-:W-:Y:S01]  /*24d0*/  IMAD R19, R12, R21, R8 ;  /* 0x000000150c137224 */ /* 0x000fe200078e0208 */
[----:B-1----:R-:W-:-:S04]  /*24e0*/  IADD3 R2, P0, R2, R102, RZ ;  /* 0x0000006602027210 */ /* 0x002fc80007f1e0ff */
[----:B------:R-:W-:Y:S01]  /*24f0*/  IADD3.X R3, R103, R3, R19, P0, !PT ;  /* 0x0000000367037210 */ /* 0x000fe200007fe413 */
[----:B------:R-:W-:Y:S08]  /*2500*/  @P5 BRA `(.L_x_40) ;  /* 0x0000000000045947 */ /* 0x000ff00003800000 */
[----:B------:R0:W5:Y:S02]  /*2510*/  LDG.E.U8 R100, desc[UR36][R2.64] ;  /* 0x0000002402647981 */ /* 0x000164000c1e1100 */
.L_x_40:
[----:B------:R-:W-:Y:S05]  /*2520*/  BSYNC B1 ;  /* 0x0000000000017941 */ /* 0x000fea0003800000 */
.L_x_39:
[----:B-----5:R-:W-:Y:S01]  /*2530*/  LOP3.LUT R13, R100, 0xffff, RZ, 0xc0, !PT ;  /* 0x0000ffff640d7812 */ /* 0x020fe200078ec0ff */
[----:B------:R-:W-:Y:S01]  /*2540*/  IMAD.SHL.U32 R8, R20, 0x8, RZ ;  /* 0x0000000814087824 */ /* 0x000fe200078e00ff */
[----:B------:R-:W-:Y:S01]  /*2550*/  ISETP.LT.OR P2, PT, R0, 0x2, !P1 ;  /* 0x000000020000780c */ /* 0x000fe20004f41670 */
[----:B------:R-:W-:Y:S01]  /*2560*/  BSSY B1, `(.L_x_41) ;  /* 0x000000e000017945 */ /* 0x000fe20003800000 */
[----:B------:R-:W-:Y:S02]  /*2570*/  PRMT R14, R13, 0x8880, RZ ;  /* 0x000088800d0e7816 */ /* 0x000fe400000000ff */
[----:B------:R-:W-:Y:S02]  /*2580*/  SHF.L.U64.HI R9, R20, 0x3, R21 ;  /* 0x0000000314097819 */ /* 0x000fe40000010215 */
[----:B------:R-:W-:Y:S01]  /*2590*/  ISETP.GE.AND P0, PT, R104, 0x9, PT ;  /* 0x000000096800780c */ /* 0x000fe20003f06270 */
[----:B------:R-:W-:Y:S02]  /*25a0*/  IMAD R13, R14, R91, RZ ;  /* 0x0000005b0e0d7224 */ /* 0x000fe400078e02ff */
[----:B------:R-:W-:-:S04]  /*25b0*/  IMAD.WIDE.U32 R8, R12, R20, R8 ;  /* 0x000000140c087225 */ /* 0x000fc800078e0008 */
[----:B------:R-:W-:Y:S01]  /*25c0*/  @!P5 IMAD R15, R24, R90, R13 ;  /* 0x0000005a180fd224 */ /* 0x000fe200078e020d */
[----:B------:R-:W-:Y:S01]  /*25d0*/  IADD3 R8, P3, P4, R10, R102, R8 ;  /* 0x000000660a087210 */ /* 0x000fe20007c7e008 */
[----:B------:R-:W-:-:S03]  /*25e0*/  IMAD.IADD R14, R19, 0x1, R9 ;  /* 0x00000001130e7824 */ /* 0x000fc600078e0209 */
[----:B------:R1:W-:Y:S01]  /*25f0*/  @!P5 STG.E.U8 desc[UR36][R4.64], R15 ;  /* 0x0000000f0400d986 */ /* 0x0003e2000c101124 */
[----:B------:R-:W-:Y:S08]  /*2600*/  @P2 BRA `(.L_x_42) ;  /* 0x00000000000c2947 */ /* 0x000ff00003800000 */
[----:B------:R-:W2:Y:S02]  /*2610*/  LDG.E.U8 R100, desc[UR36][R2.64+0x1] ;  /* 0x0000012402647981 */ /* 0x000ea4000c1e1100 */
[----:B--2---:R-:W-:-:S05]  /*2620*/  PRMT R12, R100, 0x8880, RZ ;  /* 0x00008880640c7816 */ /* 0x004fca00000000ff */
[----:B------:R-:W-:-:S07]  /*2630*/  IMAD R13, R12, R91, RZ ;  /* 0x0000005b0c0d7224 */ /* 0x000fce00078e02ff */
.L_x_42:
[----:B------:R-:W-:Y:S05]  /*2640*/  BSYNC B1 ;  /* 0x0000000000017941 */ /* 0x000fea0003800000 */
.L_x_41:
[C---:B------:R-:W-:Y:S01]  /*2650*/  ISETP.LT.OR P5, PT, R0.reuse, 0x1, !P0 ;  /* 0x000000010000780c */ /* 0x040fe200047a1670 */
[----:B------:R-:W-:Y:S01]  /*2660*/  @!P2 IMAD R25, R25, R90, R13 ;  /* 0x0000005a1919a224 */ /* 0x000fe200078e020d */
[----:B------:R-:W-:Y:S01]  /*2670*/  BSSY B1, `(.L_x_43) ;  /* 0x000000a000017945 */ /* 0x000fe20003800000 */
[----:B------:R-:W-:Y:S02]  /*2680*/  IADD3.X R9, R11, R103, R14, P3, P4 ;  /* 0x000000670b097210 */ /* 0x000fe40001fe840e */
[C---:B------:R-:W-:Y:S01]  /*2690*/  ISETP.LT.OR P3, PT, R0.reuse, 0x2, !P0 ;  /* 0x000000020000780c */ /* 0x040fe20004761670 */
[----:B------:R2:W-:Y:S01]  /*26a0*/  @!P2 STG.E.U8 desc[UR36][R4.64+0x1], R25 ;  /* 0x000001190400a986 */ /* 0x0005e2000c101124 */
[C---:B------:R-:W-:Y:S02]  /*26b0*/  ISETP.LT.OR P4, PT, R0.reuse, 0x9, !P1 ;  /* 0x000000090000780c */ /* 0x040fe40004f81670 */
[----:B------:R-:W-:-:S04]  /*26c0*/  ISETP.LT.OR P2, PT, R0, 0xa, !P1 ;  /* 0x0000000a0000780c */ /* 0x000fc80004f41670 */
[----:B------:R-:W-:Y:S09]  /*26d0*/  @P5 BRA `(.L_x_44) ;  /* 0x00000000000c5947 */ /* 0x000ff20003800000 */
[----:B------:R-:W3:Y:S02]  /*26e0*/  LDG.E.U8 R100, desc[UR36][R8.64] ;  /* 0x0000002408647981 */ /* 0x000ee4000c1e1100 */
[----:B---3--:R-:W-:-:S05]  /*26f0*/  PRMT R10, R100, 0x8880, RZ ;  /* 0x00008880640a7816 */ /* 0x008fca00000000ff */
[----:B------:R-:W-:-:S07]  /*2700*/  IMAD R13, R10, R91, RZ ;  /* 0x0000005b0a0d7224 */ /* 0x000fce00078e02ff */
.L_x_44:
[----:B------:R-:W-:Y:S05]  /*2710*/  BSYNC B1 ;  /* 0x0000000000017941 */ /* 0x000fea0003800000 */
.L_x_43:
[----:B------:R-:W-:Y:S01]  /*2720*/  @!P5 IMAD R11, R26, R90, R13 ;  /* 0x0000005a1a0bd224 */ /* 0x000fe200078e020d */
[----:B------:R-:W-:Y:S04]  /*2730*/  BSSY B1, `(.L_x_45) ;  /* 0x0000006000017945 */ /* 0x000fe80003800000 */
[----:B------:R3:W-:Y:S01]  /*2740*/  @!P5 STG.E.U8 desc[UR36][R6.64], R11 ;  /* 0x0000000b0600d986 */ /* 0x0007e2000c101124 */
[----:B------:R-:W-:Y:S05]  /*2750*/  @P3 BRA `(.L_x_46) ;  /* 0x00000000000c3947 */ /* 0x000fea0003800000 */
[----:B------:R-:W4:Y:S02]  /*2760*/  LDG.E.U8 R100, desc[UR36][R8.64+0x1] ;  /* 0x0000012408647981 */ /* 0x000f24000c1e1100 */
[----:B----4-:R-:W-:-:S05]  /*2770*/  PRMT R10, R100, 0x8880, RZ ;  /* 0x00008880640a7816 */ /* 0x010fca00000000ff */
[----:B------:R-:W-:-:S07]  /*2780*/  IMAD R13, R10, R91, RZ ;  /* 0x0000005b0a0d7224 */ /* 0x000fce00078e02ff */
.L_x_46:
[----:B------:R-:W-:Y:S05]  /*2790*/  BSYNC B1 ;  /* 0x0000000000017941 */ /* 0x000fea0003800000 */
.L_x_45:
[----:B------:R-:W-:Y:S01]  /*27a0*/  @!P3 IMAD R27, R27, R90, R13 ;  /* 0x0000005a1b1bb224 */ /* 0x000fe200078e020d */
[----:B------:R-:W-:Y:S04]  /*27b0*/  BSSY B1, `(.L_x_47) ;  /* 0x0000006000017945 */ /* 0x000fe80003800000 */
[----:B------:R4:W-:Y:S01]  /*27c0*/  @!P3 STG.E.U8 desc[UR36][R6.64+0x1], R27 ;  /* 0x0000011b0600b986 */ /* 0x0009e2000c101124 */
[----:B------:R-:W-:Y:S05]  /*27d0*/  @P4 BRA `(.L_x_48) ;  /* 0x00000000000c4947 */ /* 0x000fea0003800000 */
[----:B------:R-:W5:Y:S02]  /*27e0*/  LDG.E.U8 R100, desc[UR36][R2.64+0x8] ;  /* 0x0000082402647981 */ /* 0x000f64000c1e1100 */
[----:B-----5:R-:W-:-:S05]  /*27f0*/  PRMT R10, R100, 0x8880, RZ ;  /* 0x00008880640a7816 */ /* 0x020fca00000000ff */
[----:B------:R-:W-:-:S07]  /*2800*/  IMAD R13, R10, R91, RZ ;  /* 0x0000005b0a0d7224 */ /* 0x000fce00078e02ff */
.L_x_48:
[----:B------:R-:W-:Y:S05]  /*2810*/  BSYNC B1 ;  /* 0x0000000000017941 */ /* 0x000fea0003800000 */
.L_x_47:
[----:B---3--:R-:W-:Y:S01]  /*2820*/  @!P4 IMAD R11, R28, R90, R13 ;  /* 0x0000005a1c0bc224 */ /* 0x008fe200078e020d */
[----:B------:R-:W-:Y:S04]  /*2830*/  BSSY B1, `(.L_x_49) ;  /* 0x0000006000017945 */ /* 0x000fe80003800000 */
[----:B------:R3:W-:Y:S01]  /*2840*/  @!P4 STG.E.U8 desc[UR36][R4.64+0x8], R11 ;  /* 0x0000080b0400c986 */ /* 0x0007e2000c101124 */
[----:B------:R-:W-:Y:S05]  /*2850*/  @P2 BRA `(.L_x_50) ;  /* 0x00000000000c2947 */ /* 0x000fea0003800000 */
[----:B------:R-:W5:Y:S02]  /*2860*/  LDG.E.U8 R100, desc[UR36][R2.64+0x9] ;  /* 0x0000092402647981 */ /* 0x000f64000c1e1100 */
[----:B-----5:R-:W-:-:S05]  /*2870*/  PRMT R10, R100, 0x8880, RZ ;  /* 0x00008880640a7816 */ /* 0x020fca00000000ff */
[----:B------:R-:W-:-:S07]  /*2880*/  IMAD R13, R10, R91, RZ ;  /* 0x0000005b0a0d7224 */ /* 0x000fce00078e02ff */
.L_x_50:
[----:B------:R-:W-:Y:S05]  /*2890*/  BSYNC B1 ;  /* 0x0000000000017941 */ /* 0x000fea0003800000 */
.L_x_49:
[C---:B------:R-:W-:Y:S01]  /*28a0*/  ISETP.LT.OR P4, PT, R0.reuse, 0x9, !P0 ;  /* 0x000000090000780c */ /* 0x040fe20004781670 */
[----:B------:R-:W-:Y:S01]  /*28b0*/  @!P2 IMAD R29, R29, R90, R13 ;  /* 0x0000005a1d1da224 */ /* 0x000fe200078e020d */
[----:B------:R-:W-:Y:S01]  /*28c0*/  BSSY B1, `(.L_x_51) ;  /* 0x0000009000017945 */ /* 0x000fe20003800000 */
[C---:B------:R-:W-:Y:S02]  /*28d0*/  ISETP.LT.OR P3, PT, R0.reuse, 0xa, !P0 ;  /* 0x0000000a0000780c */ /* 0x040fe40004761670 */
[C---:B------:R-:W-:Y:S01]  /*28e0*/  ISETP.LT.OR P5, PT, R0.reuse, 0x11, !P1 ;  /* 0x000000110000780c */ /* 0x040fe20004fa1670 */
[----:B------:R0:W-:Y:S01]  /*28f0*/  @!P2 STG.E.U8 desc[UR36][R4.64+0x9], R29 ;  /* 0x0000091d0400a986 */ /* 0x0001e2000c101124 */
[----:B------:R-:W-:-:S06]  /*2900*/  ISETP.LT.OR P2, PT, R0, 0x12, !P1 ;  /* 0x000000120000780c */ /* 0x000fcc0004f41670 */
[----:B------:R-:W-:Y:S07]  /*2910*/  @P4 BRA `(.L_x_52) ;  /* 0x00000000000c4947 */ /* 0x000fee0003800000 */
[----:B------:R-:W5:Y:S02]  /*2920*/  LDG.E.U8 R100, desc[UR36][R8.64+0x8] ;  /* 0x0000082408647981 */ /* 0x000f64000c1e1100 */
[----:B-----5:R-:W-:-:S05]  /*2930*/  PRMT R10, R100, 0x8880, RZ ;  /* 0x00008880640a7816 */ /* 0x020fca00000000ff */
[----:B------:R-:W-:-:S07]  /*2940*/  IMAD R13, R10, R91, RZ ;  /* 0x0000005b0a0d7224 */ /* 0x000fce00078e02ff */
.L_x_52:
[----:B------:R-:W-:Y:S05]  /*2950*/  BSYNC B1 ;  /* 0x0000000000017941 */ /* 0x000fea0003800000 */
.L_x_51:
[----:B---3--:R-:W-:Y:S01]  /*2960*/  @!P4 IMAD R11, R30, R90, R13 ;  /* 0x0000005a1e0bc224 */ /* 0x008fe200078e020d */
[----:B------:R-:W-:Y:S04]  /*2970*/  BSSY B1, `(.L_x_53) ;  /* 0x0000006000017945 */ /* 0x000fe80003800000 */
[----:B------:R3:W-:Y:S01]  /*2980*/  @!P4 STG.E.U8 desc[UR36][R6.64+0x8], R11 ;  /* 0x0000080b0600c986 */ /* 0x0007e2000c101124 */
[----:B------:R-:W-:Y:S05]  /*2990*/  @P3 BRA `(.L_x_54) ;  /* 0x00000000000c3947 */ /* 0x000fea0003800000 */
[----:B------:R-:W5:Y:S02]  /*29a0*/  LDG.E.U8 R100, desc[UR36][R8.64+0x9] ;  /* 0x0000092408647981 */ /* 0x000f64000c1e1100 */
[----:B-----5:R-:W-:-:S05]  /*29b0*/  PRMT R10, R100, 0x8880, RZ ;  /* 0x00008880640a7816 */ /* 0x020fca00000000ff */
[----:B------:R-:W-:-:S07]  /*29c0*/  IMAD R13, R10, R91, RZ ;  /* 0x0000005b0a0d7224 */ /* 0x000fce00078e02ff */
.L_x_54:
[----:B------:R-:W-:Y:S05]  /*29d0*/  BSYNC B1 ;  /* 0x0000000000017941 */ /* 0x000fea0003800000 */
.L_x_53:
[----:B------:R-:W-:Y:S01]  /*29e0*/  @!P3 IMAD R31, R31, R90, R13 ;  /* 0x0000005a1f1fb224 */ /* 0x000fe200078e020d */
[----:B------:R-:W-:Y:S04]  /*29f0*/  BSSY B1, `(.L_x_55) ;  /* 0x0000006000017945 */ /* 0x000fe80003800000 */
[----:B------:R0:W-:Y:S01]  /*2a00*/  @!P3 STG.E.U8 desc[UR36][R6.64+0x9], R31 ;  /* 0x0000091f0600b986 */ /* 0x0001e2000c101124 */
[----:B------:R-:W-:Y:S05]  /*2a10*/  @P5 BRA `(.L_x_56) ;  /* 0x00000000000c5947 */ /* 0x000fea0003800000 */
[----:B------:R-:W5:Y:S02]  /*2a20*/  LDG.E.U8 R100, desc[UR36][R2.64+0x10] ;  /* 0x0000102402647981 */ /* 0x000f64000c1e1100 */
[----:B-----5:R-:W-:-:S05]  /*2a30*/  PRMT R10, R100, 0x8880, RZ ;  /* 0x00008880640a7816 */ /* 0x020fca00000000ff */
[----:B------:R-:W-:-:S07]  /*2a40*/  IMAD R13, R10, R91, RZ ;  /* 0x0000005b0a0d7224 */ /* 0x000fce00078e02ff */
.L_x_56:
[----:B------:R-:W-:Y:S05]  /*2a50*/  BSYNC B1 ;  /* 0x0000000000017941 */ /* 0x000fea0003800000 */
.L_x_55:
[----:B---3--:R-:W-:Y:S01]  /*2a60*/  @!P5 IMAD R11, R32, R90, R13 ;  /* 0x0000005a200bd224 */ /* 0x008fe200078e020d */
[----:B------:R-:W-:Y:S04]  /*2a70*/  BSSY B1, `(.L_x_57) ;  /* 0x0000006000017945 */ /* 0x000fe80003800000 */
[----:B------:R3:W-:Y:S01]  /*2a80*/  @!P5 STG.E.U8 desc[UR36][R4.64+0x10], R11 ;  /* 0x0000100b0400d986 */ /* 0x0007e2000c101124 */
[----:B------:R-:W-:Y:S05]  /*2a90*/  @P2 BRA `(.L_x_58) ;  /* 0x00000000000c2947 */ /* 0x000fea0003800000 */
[----:B------:R-:W5:Y:S02]  /*2aa0*/  LDG.E.U8 R100, desc[UR36][R2.64+0x11] ;  /* 0x0000112402647981 */ /* 0x000f64000c1e1100 */
[----:B-----5:R-:W-:-:S05]  /*2ab0*/  PRMT R10, R100, 0x8880, RZ ;  /* 0x00008880640a7816 */ /* 0x020fca00000000ff */
[----:B------:R-:W-:-:S07]  /*2ac0*/  IMAD R13, R10, R91, RZ ;  /* 0x0000005b0a0d7224 */ /* 0x000fce00078e02ff */
.L_x_58:
[----:B------:R-:W-:Y:S05]  /*2ad0*/  BSYNC B1 ;  /* 0x0000000000017941 */ /* 0x000fea0003800000 */
.L_x_57:
        /* <DEDUP_REMOVED lines=11> */
.L_x_60:
[----:B------:R-:W-:Y:S05]  /*2b90*/  BSYNC B1 ;  /* 0x0000000000017941 */ /* 0x000fea0003800000 */
.L_x_59:
[----:B---3--:R-:W-:Y:S01]  /*2ba0*/  @!P4 IMAD R11, R34, R90, R13 ;  /* 0x0000005a220bc224 */ /* 0x008fe200078e020d */
[----:B------:R-:W-:Y:S04]  /*2bb0*/  BSSY B1, `(.L_x_61) ;  /* 0x0000006000017945 */ /* 0x000fe80003800000 */
[----:B------:R3:W-:Y:S01]  /*2bc0*/  @!P4 STG.E.U8 desc[UR36][R6.64+0x10], R11 ;  /* 0x0000100b0600c986 */ /* 0x0007e2000c101124 */
[----:B------:R-:W-:Y:S05]  /*2bd0*/  @P3 BRA `(.L_x_62) ;  /* 0x00000000000c3947 */ /* 0x000fea0003800000 */
[----:B------:R-:W5:Y:S02]  /*2be0*/  LDG.E.U8 R100, desc[UR36][R8.64+0x11] ;  /* 0x0000112408647981 */ /* 0x000f64000c1e1100 */
[----:B-----5:R-:W-:-:S05]  /*2bf0*/  PRMT R10, R100, 0x8880, RZ ;  /* 0x00008880640a7816 */ /* 0x020fca00000000ff */
[----:B------:R-:W-:-:S07]  /*2c00*/  IMAD R13, R10, R91, RZ ;  /* 0x0000005b0a0d7224 */ /* 0x000fce00078e02ff */
.L_x_62:
[----:B------:R-:W-:Y:S05]  /*2c10*/  BSYNC B1 ;  /* 0x0000000000017941 */ /* 0x000fea0003800000 */
.L_x_61:
[----:B------:R-:W-:Y:S01]  /*2c20*/  @!P3 IMAD R35, R35, R90, R13 ;  /* 0x0000005a2323b224 */ /* 0x000fe200078e020d */
[----:B------:R-:W-:Y:S04]  /*2c30*/  BSSY B1, `(.L_x_63) ;  /* 0x0000006000017945 */ /* 0x000fe80003800000 */
[----:B------:R0:W-:Y:S01]  /*2c40*/  @!P3 STG.E.U8 desc[UR36][R6.64+0x11], R35 ;  /* 0x000011230600b986 */ /* 0x0001e2000c101124 */
[----:B------:R-:W-:Y:S05]  /*2c50*/  @P5 BRA `(.L_x_64) ;  /* 0x00000000000c5947 */ /* 0x000fea0003800000 */
[----:B------:R-:W5:Y:S02]  /*2c60*/  LDG.E.U8 R100, desc[UR36][R2.64+0x18] ;  /* 0x0000182402647981 */ /* 0x000f64000c1e1100 */
[----:B-----5:R-:W-:-:S05]  /*2c70*/  PRMT R10, R100, 0x8880, RZ ;  /* 0x00008880640a7816 */ /* 0x020fca00000000ff */
[----:B------:R-:W-:-:S07]  /*2c80*/  IMAD R13, R10, R91, RZ ;  /* 0x0000005b0a0d7224 */ /* 0x000fce00078e02ff */
.L_x_64:
[----:B------:R-:W-:Y:S05]  /*2c90*/  BSYNC B1 ;  /* 0x0000000000017941 */ /* 0x000fea0003800000 */
.L_x_63:
[----:B---3--:R-:W-:Y:S01]  /*2ca0*/  @!P5 IMAD R11, R36, R90, R13 ;  /* 0x0000005a240bd224 */ /* 0x008fe200078e020d */
[----:B------:R-:W-:Y:S04]  /*2cb0*/  BSSY B1, `(.L_x_65) ;  /* 0x0000006000017945 */ /* 0x000fe80003800000 */
[----:B------:R3:W-:Y:S01]  /*2cc0*/  @!P5 STG.E.U8 desc[UR36][R4.64+0x18], R11 ;  /* 0x0000180b0400d986 */ /* 0x0007e2000c101124 */
[----:B------:R-:W-:Y:S05]  /*2cd0*/  @P2 BRA `(.L_x_66) ;  /* 0x00000000000c2947 */ /* 0x000fea0003800000 */
[----:B------:R-:W5:Y:S02]  /*2ce0*/  LDG.E.U8 R100, desc[UR36][R2.64+0x19] ;  /* 0x0000192402647981 */ /* 0x000f64000c1e1100 */
[----:B-----5:R-:W-:-:S05]  /*2cf0*/  PRMT R10, R100, 0x8880, RZ ;  /* 0x00008880640a7816 */ /* 0x020fca00000000ff */
[----:B------:R-:W-:-:S07]  /*2d00*/  IMAD R13, R10, R91, RZ ;  /* 0x0000005b0a0d7224 */ /* 0x000fce00078e02ff */
.L_x_66:
[----:B------:R-:W-:Y:S05]  /*2d10*/  BSYNC B1 ;  /* 0x0000000000017941 */ /* 0x000fea0003800000 */
.L_x_65:
        /* <DEDUP_REMOVED lines=11> */
.L_x_68:
[----:B------:R-:W-:Y:S05]  /*2dd0*/  BSYNC B1 ;  /* 0x0000000000017941 */ /* 0x000fea0003800000 */
.L_x_67:
[----:B---3--:R-:W-:Y:S01]  /*2de0*/  @!P4 IMAD R11, R38, R90, R13 ;  /* 0x0000005a260bc224 */ /* 0x008fe200078e020d */
[----:B------:R-:W-:Y:S04]  /*2df0*/  BSSY B1, `(.L_x_69) ;  /* 0x0000006000017945 */ /* 0x000fe80003800000 */
[----:B------:R3:W-:Y:S01]  /*2e00*/  @!P4 STG.E.U8 desc[UR36][R6.64+0x18], R11 ;  /* 0x0000180b0600c986 */ /* 0x0007e2000c101124 */
[----:B------:R-:W-:Y:S05]  /*2e10*/  @P3 BRA `(.L_x_70) ;  /* 0x00000000000c3947 */ /* 0x000fea0003800000 */
[----:B------:R-:W5:Y:S02]  /*2e20*/  LDG.E.U8 R100, desc[UR36][R8.64+0x19] ;  /* 0x0000192408647981 */ /* 0x000f64000c1e1100 */
[----:B-----5:R-:W-:-:S05]  /*2e30*/  PRMT R10, R100, 0x8880, RZ ;  /* 0x00008880640a7816 */ /* 0x020fca00000000ff */
[----:B------:R-:W-:-:S07]  /*2e40*/  IMAD R13, R10, R91, RZ ;  /* 0x0000005b0a0d7224 */ /* 0x000fce00078e02ff */
.L_x_70:
[----:B------:R-:W-:Y:S05]  /*2e50*/  BSYNC B1 ;  /* 0x0000000000017941 */ /* 0x000fea0003800000 */
.L_x_69:
[----:B------:R-:W-:Y:S01]  /*2e60*/  @!P3 IMAD R39, R39, R90, R13 ;  /* 0x0000005a2727b224 */ /* 0x000fe200078e020d */
[----:B------:R-:W-:Y:S04]  /*2e70*/  BSSY B1, `(.L_x_71) ;  /* 0x0000006000017945 */ /* 0x000fe80003800000 */
[----:B------:R0:W-:Y:S01]  /*2e80*/  @!P3 STG.E.U8 desc[UR36][R6.64+0x19], R39 ;  /* 0x000019270600b986 */ /* 0x0001e2000c101124 */
[----:B------:R-:W-:Y:S05]  /*2e90*/  @P5 BRA `(.L_x_72) ;  /* 0x00000000000c5947 */ /* 0x000fea0003800000 */
[----:B------:R-:W5:Y:S02]  /*2ea0*/  LDG.E.U8 R100, desc[UR36][R2.64+0x20] ;  /* 0x0000202402647981 */ /* 0x000f64000c1e1100 */
[----:B-----5:R-:W-:-:S05]  /*2eb0*/  PRMT R10, R100, 0x8880, RZ ;  /* 0x00008880640a7816 */ /* 0x020fca00000000ff */
[----:B------:R-:W-:-:S07]  /*2ec0*/  IMAD R13, R10, R91, RZ ;  /* 0x0000005b0a0d7224 */ /* 0x000fce00078e02ff */
.L_x_72:
[----:B------:R-:W-:Y:S05]  /*2ed0*/  BSYNC B1 ;  /* 0x0000000000017941 */ /* 0x000fea0003800000 */
.L_x_71:
[----:B---3--:R-:W-:Y:S01]  /*2ee0*/  @!P5 IMAD R11, R40, R90, R13 ;  /* 0x0000005a280bd224 */ /* 0x008fe200078e020d */
[----:B------:R-:W-:Y:S04]  /*2ef0*/  BSSY B1, `(.L_x_73) ;  /* 0x0000006000017945 */ /* 0x000fe80003800000 */
[----:B------:R3:W-:Y:S01]  /*2f00*/  @!P5 STG.E.U8 desc[UR36][R4.64+0x20], R11 ;  /* 0x0000200b0400d986 */ /* 0x0007e2000c101124 */
[----:B------:R-:W-:Y:S05]  /*2f10*/  @P2 BRA `(.L_x_74) ;  /* 0x00000000000c2947 */ /* 0x000fea0003800000 */
[----:B------:R-:W5:Y:S02]  /*2f20*/  LDG.E.U8 R100, desc[UR36][R2.64+0x21] ;  /* 0x0000212402647981 */ /* 0x000f64000c1e1100 */
[----:B-----5:R-:W-:-:S05]  /*2f30*/  PRMT R10, R100, 0x8880, RZ ;  /* 0x00008880640a7816 */ /* 0x020fca00000000ff */
[----:B------:R-:W-:-:S07]  /*2f40*/  IMAD R13, R10, R91, RZ ;  /* 0x0000005b0a0d7224 */ /* 0x000fce00078e02ff */
.L_x_74:
[----:B------:R-:W-:Y:S05]  /*2f50*/  BSYNC B1 ;  /* 0x0000000000017941 */ /* 0x000fea0003800000 */
.L_x_73:
        /* <DEDUP_REMOVED lines=11> */
.L_x_76:
[----:B------:R-:W-:Y:S05]  /*3010*/  BSYNC B1 ;  /* 0x0000000000017941 */ /* 0x000fea0003800000 */
.L_x_75:
[----:B---3--:R-:W-:Y:S01]  /*3020*/  @!P4 IMAD R11, R42, R90, R13 ;  /* 0x0000005a2a0bc224 */ /* 0x008fe200078e020d */
[----:B------:R-:W-:Y:S04]  /*3030*/  BSSY B1, `(.L_x_77) ;  /* 0x0000006000017945 */ /* 0x000fe80003800000 */
[----:B------:R3:W-:Y:S01]  /*3040*/  @!P4 STG.E.U8 desc[UR36][R6.64+0x20], R11 ;  /* 0x0000200b0600c986 */ /* 0x0007e2000c101124 */
[----:B------:R-:W-:Y:S05]  /*3050*/  @P3 BRA `(.L_x_78) ;  /* 0x00000000000c3947 */ /* 0x000fea0003800000 */
[----:B------:R-:W5:Y:S02]  /*3060*/  LDG.E.U8 R100, desc[UR36][R8.64+0x21] ;  /* 0x0000212408647981 */ /* 0x000f64000c1e1100 */
[----:B-----5:R-:W-:-:S05]  /*3070*/  PRMT R10, R100, 0x8880, RZ ;  /* 0x00008880640a7816 */ /* 0x020fca00000000ff */
[----:B------:R-:W-:-:S07]  /*3080*/  IMAD R13, R10, R91, RZ ;  /* 0x0000005b0a0d7224 */ /* 0x000fce00078e02ff */
.L_x_78:
[----:B------:R-:W-:Y:S05]  /*3090*/  BSYNC B1 ;  /* 0x0000000000017941 */ /* 0x000fea0003800000 */
.L_x_77:
[----:B------:R-:W-:Y:S01]  /*30a0*/  @!P3 IMAD R43, R43, R90, R13 ;  /* 0x0000005a2b2bb224 */ /* 0x000fe200078e020d */
[----:B------:R-:W-:Y:S04]  /*30b0*/  BSSY B1, `(.L_x_79) ;  /* 0x0000006000017945 */ /* 0x000fe80003800000 */
[----:B------:R0:W-:Y:S01]  /*30c0*/  @!P3 STG.E.U8 desc[UR36][R6.64+0x21], R43 ;  /* 0x0000212b0600b986 */ /* 0x0001e2000c101124 */
[----:B------:R-:W-:Y:S05]  /*30d0*/  @P5 BRA `(.L_x_80) ;  /* 0x00000000000c5947 */ /* 0x000fea0003800000 */
[----:B------:R-:W5:Y:S02]  /*30e0*/  LDG.E.U8 R100, desc[UR36][R2.64+0x28] ;  /* 0x0000282402647981 */ /* 0x000f64000c1e1100 */
[----:B-----5:R-:W-:-:S05]  /*30f0*/  PRMT R10, R100, 0x8880, RZ ;  /* 0x00008880640a7816 */ /* 0x020fca00000000ff */
[----:B------:R-:W-:-:S07]  /*3100*/  IMAD R13, R10, R91, RZ ;  /* 0x0000005b0a0d7224 */ /* 0x000fce00078e02ff */
.L_x_80:
[----:B------:R-:W-:Y:S05]  /*3110*/  BSYNC B1 ;  /* 0x0000000000017941 */ /* 0x000fea0003800000 */
.L_x_79:
[----:B---3--:R-:W-:Y:S01]  /*3120*/  @!P5 IMAD R11, R44, R90, R13 ;  /* 0x0000005a2c0bd224 */ /* 0x008fe200078e020d */
[----:B------:R-:W-:Y:S04]  /*3130*/  BSSY B1, `(.L_x_81) ;  /* 0x0000006000017945 */ /* 0x000fe80003800000 */
[----:B------:R3:W-:Y:S01]  /*3140*/  @!P5 STG.E.U8 desc[UR36][R4.64+0x28], R11 ;  /* 0x0000280b0400d986 */ /* 0x0007e2000c101124 */
[----:B------:R-:W-:Y:S05]  /*3150*/  @P2 BRA `(.L_x_82) ;  /* 0x00000000000c2947 */ /* 0x000fea0003800000 */
[----:B------:R-:W5:Y:S02]  /*3160*/  LDG.E.U8 R100, desc[UR36][R2.64+0x29] ;  /* 0x0000292402647981 */ /* 0x000f64000c1e1100 */
[----:B-----5:R-:W-:-:S05]  /*3170*/  PRMT R10, R100, 0x8880, RZ ;  /* 0x00008880640a7816 */ /* 0x020fca00000000ff */
[----:B------:R-:W-:-:S07]  /*3180*/  IMAD R13, R10, R91, RZ ;  /* 0x0000005b0a0d7224 */ /* 0x000fce00078e02ff */
.L_x_82:
[----:B------:R-:W-:Y:S05]  /*3190*/  BSYNC B1 ;  /* 0x0000000000017941 */ /* 0x000fea0003800000 */
.L_x_81:
        /* <DEDUP_REMOVED lines=11> */
.L_x_84:
[----:B------:R-:W-:Y:S05]  /*3250*/  BSYNC B1 ;  /* 0x0000000000017941 */ /* 0x000fea0003800000 */
.L_x_83:
[----:B---3--:R-:W-:Y:S01]  /*3260*/  @!P4 IMAD R11, R46, R90, R13 ;  /* 0x0000005a2e0bc224 */ /* 0x008fe200078e020d */
[----:B------:R-:W-:Y:S04]  /*3270*/  BSSY B1, `(.L_x_85) ;  /* 0x0000006000017945 */ /* 0x000fe80003800000 */
[----:B------:R3:W-:Y:S01]  /*3280*/  @!P4 STG.E.U8 desc[UR36][R6.64+0x28], R11 ;  /* 0x0000280b0600c986 */ /* 0x0007e2000c101124 */
[----:B------:R-:W-:Y:S05]  /*3290*/  @P3 BRA `(.L_x_86) ;  /* 0x00000000000c3947 */ /* 0x000fea0003800000 */
[----:B------:R-:W5:Y:S02]  /*32a0*/  LDG.E.U8 R100, desc[UR36][R8.64+0x29] ;  /* 0x0000292408647981 */ /* 0x000f64000c1e1100 */
[----:B-----5:R-:W-:-:S05]  /*32b0*/  PRMT R10, R100, 0x8880, RZ ;  /* 0x00008880640a7816 */ /* 0x020fca00000000ff */
[----:B------:R-:W-:-:S07]  /*32c0*/  IMAD R13, R10, R91, RZ ;  /* 0x0000005b0a0d7224 */ /* 0x000fce00078e02ff */
.L_x_86:
[----:B------:R-:W-:Y:S05]  /*32d0*/  BSYNC B1 ;  /* 0x0000000000017941 */ /* 0x000fea0003800000 */
.L_x_85:
[----:B------:R-:W-:Y:S01]  /*32e0*/  @!P3 IMAD R47, R47, R90, R13 ;  /* 0x0000005a2f2fb224 */ /* 0x000fe200078e020d */
[----:B------:R-:W-:Y:S04]  /*32f0*/  BSSY B1, `(.L_x_87) ;  /* 0x0000006000017945 */ /* 0x000fe80003800000 */
[----:B------:R0:W-:Y:S01]  /*3300*/  @!P3 STG.E.U8 desc[UR36][R6.64+0x29], R47 ;  /* 0x0000292f0600b986 */ /* 0x0001e2000c101124 */
[----:B------:R-:W-:Y:S05]  /*3310*/  @P5 BRA `(.L_x_88) ;  /* 0x00000000000c5947 */ /* 0x000fea0003800000 */
[----:B------:R-:W5:Y:S02]  /*3320*/  LDG.E.U8 R100, desc[UR36][R2.64+0x30] ;  /* 0x0000302402647981 */ /* 0x000f64000c1e1100 */
[----:B-----5:R-:W-:-:S05]  /*3330*/  PRMT R10, R100, 0x8880, RZ ;  /* 0x00008880640a7816 */ /* 0x020fca00000000ff */
[----:B------:R-:W-:-:S07]  /*3340*/  IMAD R13, R10, R91, RZ ;  /* 0x0000005b0a0d7224 */ /* 0x000fce00078e02ff */
.L_x_88:
[----:B------:R-:W-:Y:S05]  /*3350*/  BSYNC B1 ;  /* 0x0000000000017941 */ /* 0x000fea0003800000 */
.L_x_87:
[----:B---3--:R-:W-:Y:S01]  /*3360*/  @!P5 IMAD R11, R48, R90, R13 ;  /* 0x0000005a300bd224 */ /* 0x008fe200078e020d */
[----:B------:R-:W-:Y:S04]  /*3370*/  BSSY B1, `(.L_x_89) ;  /* 0x0000006000017945 */ /* 0x000fe80003800000 */
[----:B------:R3:W-:Y:S01]  /*3380*/  @!P5 STG.E.U8 desc[UR36][R4.64+0x30], R11 ;  /* 0x0000300b0400d986 */ /* 0x0007e2000c101124 */
[----:B------:R-:W-:Y:S05]  /*3390*/  @P2 BRA `(.L_x_90) ;  /* 0x00000000000c2947 */ /* 0x000fea0003800000 */
[----:B------:R-:W5:Y:S02]  /*33a0*/  LDG.E.U8 R100, desc[UR36][R2.64+0x31] ;  /* 0x0000312402647981 */ /* 0x000f64000c1e1100 */
[----:B-----5:R-:W-:-:S05]  /*33b0*/  PRMT R10, R100, 0x8880, RZ ;  /* 0x00008880640a7816 */ /* 0x020fca00000000ff */
[----:B------:R-:W-:-:S07]  /*33c0*/  IMAD R13, R10, R91, RZ ;  /* 0x0000005b0a0d7224 */ /* 0x000fce00078e02ff */
.L_x_90:
[----:B------:R-:W-:Y:S05]  /*33d0*/  BSYNC B1 ;  /* 0x0000000000017941 */ /* 0x000fea0003800000 */
.L_x_89:
        /* <DEDUP_REMOVED lines=11> */
.L_x_92:
[----:B------:R-:W-:Y:S05]  /*3490*/  BSYNC B1 ;  /* 0x0000000000017941 */ /* 0x000fea0003800000 */
.L_x_91:
[----:B---3--:R-:W-:Y:S01]  /*34a0*/  @!P4 IMAD R11, R50, R90, R13 ;  /* 0x0000005a320bc224 */ /* 0x008fe200078e020d */
[----:B------:R-:W-:Y:S04]  /*34b0*/  BSSY B1, `(.L_x_93) ;  /* 0x0000006000017945 */ /* 0x000fe80003800000 */
[----:B------:R3:W-:Y:S01]  /*34c0*/  @!P4 STG.E.U8 desc[UR36][R6.64+0x30], R11 ;  /* 0x0000300b0600c986 */ /* 0x0007e2000c101124 */
[----:B------:R-:W-:Y:S05]  /*34d0*/  @P3 BRA `(.L_x_94) ;  /* 0x00000000000c3947 */ /* 0x000fea0003800000 */
[----:B------:R-:W5:Y:S02]  /*34e0*/  LDG.E.U8 R100, desc[UR36][R8.64+0x31] ;  /* 0x0000312408647981 */ /* 0x000f64000c1e1100 */
[----:B-----5:R-:W-:-:S05]  /*34f0*/  PRMT R10, R100, 0x8880, RZ ;  /* 0x00008880640a7816 */ /* 0x020fca00000000ff */
[----:B------:R-:W-:-:S07]  /*3500*/  IMAD R13, R10, R91, RZ ;  /* 0x0000005b0a0d7224 */ /* 0x000fce00078e02ff */
.L_x_94:
[----:B------:R-:W-:Y:S05]  /*3510*/  BSYNC B1 ;  /* 0x0000000000017941 */ /* 0x000fea0003800000 */
.L_x_93:
[----:B------:R-:W-:Y:S01]  /*3520*/  @!P3 IMAD R51, R51, R90, R13 ;  /* 0x0000005a3333b224 */ /* 0x000fe200078e020d */
[----:B------:R-:W-:Y:S04]  /*3530*/  BSSY B1, `(.L_x_95) ;  /* 0x0000006000017945 */ /* 0x000fe80003800000 */
[----:B------:R0:W-:Y:S01]  /*3540*/  @!P3 STG.E.U8 desc[UR36][R6.64+0x31], R51 ;  /* 0x000031330600b986 */ /* 0x0001e2000c101124 */
[----:B------:R-:W-:Y:S05]  /*3550*/  @P5 BRA `(.L_x_96) ;  /* 0x00000000000c5947 */ /* 0x000fea0003800000 */
[----:B------:R-:W5:Y:S02]  /*3560*/  LDG.E.U8 R100, desc[UR36][R2.64+0x38] ;  /* 0x0000382402647981 */ /* 0x000f64000c1e1100 */
[----:B-----5:R-:W-:-:S05]  /*3570*/  PRMT R10, R100, 0x8880, RZ ;  /* 0x00008880640a7816 */ /* 0x020fca00000000ff */
[----:B------:R-:W-:-:S07]  /*3580*/  IMAD R13, R10, R91, RZ ;  /* 0x0000005b0a0d7224 */ /* 0x000fce00078e02ff */
.L_x_96:
[----:B------:R-:W-:Y:S05]  /*3590*/  BSYNC B1 ;  /* 0x0000000000017941 */ /* 0x000fea0003800000 */
.L_x_95:
[----:B---3--:R-:W-:Y:S01]  /*35a0*/  @!P5 IMAD R11, R52, R90, R13 ;  /* 0x0000005a340bd224 */ /* 0x008fe200078e020d */
[----:B------:R-:W-:Y:S04]  /*35b0*/  BSSY B1, `(.L_x_97) ;  /* 0x0000006000017945 */ /* 0x000fe80003800000 */
[----:B------:R3:W-:Y:S01]  /*35c0*/  @!P5 STG.E.U8 desc[UR36][R4.64+0x38], R11 ;  /* 0x0000380b0400d986 */ /* 0x0007e2000c101124 */
[----:B------:R-:W-:Y:S05]  /*35d0*/  @P2 BRA `(.L_x_98) ;  /* 0x00000000000c2947 */ /* 0x000fea0003800000 */
[----:B------:R-:W5:Y:S02]  /*35e0*/  LDG.E.U8 R100, desc[UR36][R2.64+0x39] ;  /* 0x0000392402647981 */ /* 0x000f64000c1e1100 */
[----:B-----5:R-:W-:-:S05]  /*35f0*/  PRMT R10, R100, 0x8880, RZ ;  /* 0x00008880640a7816 */ /* 0x020fca00000000ff */
[----:B------:R-:W-:-:S07]  /*3600*/  IMAD R13, R10, R91, RZ ;  /* 0x0000005b0a0d7224 */ /* 0x000fce00078e02ff */
.L_x_98:
[----:B------:R-:W-:Y:S05]  /*3610*/  BSYNC B1 ;  /* 0x0000000000017941 */ /* 0x000fea0003800000 */
.L_x_97:
        /* <DEDUP_REMOVED lines=11> */
.L_x_100:
[----:B------:R-:W-:Y:S05]  /*36d0*/  BSYNC B1 ;  /* 0x0000000000017941 */ /* 0x000fea0003800000 */
.L_x_99:
[----:B---3--:R-:W-:Y:S01]  /*36e0*/  @!P4 IMAD R11, R54, R90, R13 ;  /* 0x0000005a360bc224 */ /* 0x008fe200078e020d */
[----:B------:R-:W-:Y:S04]  /*36f0*/  BSSY B1, `(.L_x_101) ;  /* 0x0000006000017945 */ /* 0x000fe80003800000 */
[----:B------:R3:W-:Y:S01]  /*3700*/  @!P4 STG.E.U8 desc[UR36][R6.64+0x38], R11 ;  /* 0x0000380b0600c986 */ /* 0x0007e2000c101124 */
[----:B------:R-:W-:Y:S05]  /*3710*/  @P3 BRA `(.L_x_102) ;  /* 0x00000000000c3947 */ /* 0x000fea0003800000 */
[----:B------:R-:W5:Y:S02]  /*3720*/  LDG.E.U8 R100, desc[UR36][R8.64+0x39] ;  /* 0x0000392408647981 */ /* 0x000f64000c1e1100 */
[----:B-----5:R-:W-:-:S05]  /*3730*/  PRMT R10, R100, 0x8880, RZ ;  /* 0x00008880640a7816 */ /* 0x020fca00000000ff */
[----:B------:R-:W-:-:S07]  /*3740*/  IMAD R13, R10, R91, RZ ;  /* 0x0000005b0a0d7224 */ /* 0x000fce00078e02ff */
.L_x_102:
[----:B------:R-:W-:Y:S05]  /*3750*/  BSYNC B1 ;  /* 0x0000000000017941 */ /* 0x000fea0003800000 */
.L_x_101:
[----:B------:R-:W-:Y:S01]  /*3760*/  @!P3 IMAD R55, R55, R90, R13 ;  /* 0x0000005a3737b224 */ /* 0x000fe200078e020d */
[----:B------:R-:W-:Y:S04]  /*3770*/  BSSY B1, `(.L_x_103) ;  /* 0x0000006000017945 */ /* 0x000fe80003800000 */
[----:B------:R0:W-:Y:S01]  /*3780*/  @!P3 STG.E.U8 desc[UR36][R6.64+0x39], R55 ;  /* 0x000039370600b986 */ /* 0x0001e2000c101124 */
[----:B------:R-:W-:Y:S05]  /*3790*/  @P5 BRA `(.L_x_104) ;  /* 0x00000000000c5947 */ /* 0x000fea0003800000 */
[----:B------:R-:W5:Y:S02]  /*37a0*/  LDG.E.U8 R100, desc[UR36][R2.64+0x40] ;  /* 0x0000402402647981 */ /* 0x000f64000c1e1100 */
[----:B-----5:R-:W-:-:S05]  /*37b0*/  PRMT R10, R100, 0x8880, RZ ;  /* 0x00008880640a7816 */ /* 0x020fca00000000ff */
[----:B------:R-:W-:-:S07]  /*37c0*/  IMAD R13, R10, R91, RZ ;  /* 0x0000005b0a0d7224 */ /* 0x000fce00078e02ff */
.L_x_104:
[----:B------:R-:W-:Y:S05]  /*37d0*/  BSYNC B1 ;  /* 0x0000000000017941 */ /* 0x000fea0003800000 */
.L_x_103:
[----:B---3--:R-:W-:Y:S01]  /*37e0*/  @!P5 IMAD R11, R56, R90, R13 ;  /* 0x0000005a380bd224 */ /* 0x008fe200078e020d */
[----:B------:R-:W-:Y:S04]  /*37f0*/  BSSY B1, `(.L_x_105) ;  /* 0x0000006000017945 */ /* 0x000fe80003800000 */
[----:B------:R3:W-:Y:S01]  /*3800*/  @!P5 STG.E.U8 desc[UR36][R4.64+0x40], R11 ;  /* 0x0000400b0400d986 */ /* 0x0007e2000c101124 */
[----:B------:R-:W-:Y:S05]  /*3810*/  @P2 BRA `(.L_x_106) ;  /* 0x00000000000c2947 */ /* 0x000fea0003800000 */
[----:B------:R-:W5:Y:S02]  /*3820*/  LDG.E.U8 R100, desc[UR36][R2.64+0x41] ;  /* 0x0000412402647981 */ /* 0x000f64000c1e1100 */
[----:B-----5:R-:W-:-:S05]  /*3830*/  PRMT R10, R100, 0x8880, RZ ;  /* 0x00008880640a7816 */ /* 0x020fca00000000ff */
[----:B------:R-:W-:-:S07]  /*3840*/  IMAD R13, R10, R91, RZ ;  /* 0x0000005b0a0d7224 */ /* 0x000fce00078e02ff */
.L_x_106:
[----:B------:R-:W-:Y:S05]  /*3850*/  BSYNC B1 ;  /* 0x0000000000017941 */ /* 0x000fea0003800000 */
.L_x_105:
        /* <DEDUP_REMOVED lines=11> */
.L_x_108:
[----:B------:R-:W-:Y:S05]  /*3910*/  BSYNC B1 ;  /* 0x0000000000017941 */ /* 0x000fea0003800000 */
.L_x_107:
[----:B---3--:R-:W-:Y:S01]  /*3920*/  @!P4 IMAD R11, R58, R90, R13 ;  /* 0x0000005a3a0bc224 */ /* 0x008fe200078e020d */
[----:B------:R-:W-:Y:S04]  /*3930*/  BSSY B1, `(.L_x_109) ;  /* 0x0000006000017945 */ /* 0x000fe80003800000 */
[----:B------:R3:W-:Y:S01]  /*3940*/  @!P4 STG.E.U8 desc[UR36][R6.64+0x40], R11 ;  /* 0x0000400b0600c986 */ /* 0x0007e2000c101124 */
[----:B------:R-:W-:Y:S05]  /*3950*/  @P3 BRA `(.L_x_110) ;  /* 0x00000000000c3947 */ /* 0x000fea0003800000 */
[----:B------:R-:W5:Y:S02]  /*3960*/  LDG.E.U8 R100, desc[UR36][R8.64+0x41] ;  /* 0x0000412408647981 */ /* 0x000f64000c1e1100 */
[----:B-----5:R-:W-:-:S05]  /*3970*/  PRMT R10, R100, 0x8880, RZ ;  /* 0x00008880640a7816 */ /* 0x020fca00000000ff */
[----:B------:R-:W-:-:S07]  /*3980*/  IMAD R13, R10, R91, RZ ;  /* 0x0000005b0a0d7224 */ /* 0x000fce00078e02ff */
.L_x_110:
[----:B------:R-:W-:Y:S05]  /*3990*/  BSYNC B1 ;  /* 0x0000000000017941 */ /* 0x000fea0003800000 */
.L_x_109:
[----:B------:R-:W-:Y:S01]  /*39a0*/  @!P3 IMAD R59, R59, R90, R13 ;  /* 0x0000005a3b3bb224 */ /* 0x000fe200078e020d */
[----:B------:R-:W-:Y:S04]  /*39b0*/  BSSY B1, `(.L_x_111) ;  /* 0x0000006000017945 */ /* 0x000fe80003800000 */
[----:B------:R0:W-:Y:S01]  /*39c0*/  @!P3 STG.E.U8 desc[UR36][R6.64+0x41], R59 ;  /* 0x0000413b0600b986 */ /* 0x0001e2000c101124 */
[----:B------:R-:W-:Y:S05]  /*39d0*/  @P5 BRA `(.L_x_112) ;  /* 0x00000000000c5947 */ /* 0x000fea0003800000 */
[----:B------:R-:W5:Y:S02]  /*39e0*/  LDG.E.U8 R100, desc[UR36][R2.64+0x48] ;  /* 0x0000482402647981 */ /* 0x000f64000c1e1100 */
[----:B-----5:R-:W-:-:S05]  /*39f0*/  PRMT R10, R100, 0x8880, RZ ;  /* 0x00008880640a7816 */ /* 0x020fca00000000ff */
[----:B------:R-:W-:-:S07]  /*3a00*/  IMAD R13, R10, R91, RZ ;  /* 0x0000005b0a0d7224 */ /* 0x000fce00078e02ff */
.L_x_112:
[----:B------:R-:W-:Y:S05]  /*3a10*/  BSYNC B1 ;  /* 0x0000000000017941 */ /* 0x000fea0003800000 */
.L_x_111:
[----:B---3--:R-:W-:Y:S01]  /*3a20*/  @!P5 IMAD R11, R60, R90, R13 ;  /* 0x0000005a3c0bd224 */ /* 0x008fe200078e020d */
[----:B------:R-:W-:Y:S04]  /*3a30*/  BSSY B1, `(.L_x_113) ;  /* 0x0000006000017945 */ /* 0x000fe80003800000 */
[----:B------:R3:W-:Y:S01]  /*3a40*/  @!P5 STG.E.U8 desc[UR36][R4.64+0x48], R11 ;  /* 0x0000480b0400d986 */ /* 0x0007e2000c101124 */
[----:B------:R-:W-:Y:S05]  /*3a50*/  @P2 BRA `(.L_x_114) ;  /* 0x00000000000c2947 */ /* 0x000fea0003800000 */
[----:B------:R-:W5:Y:S02]  /*3a60*/  LDG.E.U8 R100, desc[UR36][R2.64+0x49] ;  /* 0x0000492402647981 */ /* 0x000f64000c1e1100 */
[----:B-----5:R-:W-:-:S05]  /*3a70*/  PRMT R10, R100, 0x8880, RZ ;  /* 0x00008880640a7816 */ /* 0x020fca00000000ff */
[----:B------:R-:W-:-:S07]  /*3a80*/  IMAD R13, R10, R91, RZ ;  /* 0x0000005b0a0d7224 */ /* 0x000fce00078e02ff */
.L_x_114:
[----:B------:R-:W-:Y:S05]  /*3a90*/  BSYNC B1 ;  /* 0x0000000000017941 */ /* 0x000fea0003800000 */
.L_x_113:
        /* <DEDUP_REMOVED lines=11> */
.L_x_116:
[----:B------:R-:W-:Y:S05]  /*3b50*/  BSYNC B1 ;  /* 0x0000000000017941 */ /* 0x000fea0003800000 */
.L_x_115:
[----:B---3--:R-:W-:Y:S01]  /*3b60*/  @!P4 IMAD R11, R62, R90, R13 ;  /* 0x0000005a3e0bc224 */ /* 0x008fe200078e020d */
[----:B------:R-:W-:Y:S04]  /*3b70*/  BSSY B1, `(.L_x_117) ;  /* 0x0000006000017945 */ /* 0x000fe80003800000 */
[----:B------:R3:W-:Y:S01]  /*3b80*/  @!P4 STG.E.U8 desc[UR36][R6.64+0x48], R11 ;  /* 0x0000480b0600c986 */ /* 0x0007e2000c101124 */
[----:B------:R-:W-:Y:S05]  /*3b90*/  @P3 BRA `(.L_x_118) ;  /* 0x00000000000c3947 */ /* 0x000fea0003800000 */
[----:B------:R-:W5:Y:S02]  /*3ba0*/  LDG.E.U8 R100, desc[UR36][R8.64+0x49] ;  /* 0x0000492408647981 */ /* 0x000f64000c1e1100 */
[----:B-----5:R-:W-:-:S05]  /*3bb0*/  PRMT R10, R100, 0x8880, RZ ;  /* 0x00008880640a7816 */ /* 0x020fca00000000ff */
[----:B------:R-:W-:-:S07]  /*3bc0*/  IMAD R13, R10, R91, RZ ;  /* 0x0000005b0a0d7224 */ /* 0x000fce00078e02ff */
.L_x_118:
[----:B------:R-:W-:Y:S05]  /*3bd0*/  BSYNC B1 ;  /* 0x0000000000017941 */ /* 0x000fea0003800000 */
.L_x_117:
[----:B------:R-:W-:Y:S01]  /*3be0*/  @!P3 IMAD R63, R63, R90, R13 ;  /* 0x0000005a3f3fb224 */ /* 0x000fe200078e020d */
[----:B------:R-:W-:Y:S04]  /*3bf0*/  BSSY B1, `(.L_x_119) ;  /* 0x0000006000017945 */ /* 0x000fe80003800000 */
[----:B------:R0:W-:Y:S01]  /*3c00*/  @!P3 STG.E.U8 desc[UR36][R6.64+0x49], R63 ;  /* 0x0000493f0600b986 */ /* 0x0001e2000c101124 */
[----:B------:R-:W-:Y:S05]  /*3c10*/  @P5 BRA `(.L_x_120) ;  /* 0x00000000000c5947 */ /* 0x000fea0003800000 */
[----:B------:R-:W5:Y:S02]  /*3c20*/  LDG.E.U8 R100, desc[UR36][R2.64+0x50] ;  /* 0x0000502402647981 */ /* 0x000f64000c1e1100 */
[----:B-----5:R-:W-:-:S05]  /*3c30*/  PRMT R10, R100, 0x8880, RZ ;  /* 0x00008880640a7816 */ /* 0x020fca00000000ff */
[----:B------:R-:W-:-:S07]  /*3c40*/  IMAD R13, R10, R91, RZ ;  /* 0x0000005b0a0d7224 */ /* 0x000fce00078e02ff */
.L_x_120:
[----:B------:R-:W-:Y:S05]  /*3c50*/  BSYNC B1 ;  /* 0x0000000000017941 */ /* 0x000fea0003800000 */
.L_x_119:
[----:B---3--:R-:W-:Y:S01]  /*3c60*/  @!P5 IMAD R11, R64, R90, R13 ;  /* 0x0000005a400bd224 */ /* 0x008fe200078e020d */
[----:B------:R-:W-:Y:S04]  /*3c70*/  BSSY B1, `(.L_x_121) ;  /* 0x0000006000017945 */ /* 0x000fe80003800000 */
[----:B------:R3:W-:Y:S01]  /*3c80*/  @!P5 STG.E.U8 desc[UR36][R4.64+0x50], R11 ;  /* 0x0000500b0400d986 */ /* 0x0007e2000c101124 */
[----:B------:R-:W-:Y:S05]  /*3c90*/  @P2 BRA `(.L_x_122) ;  /* 0x00000000000c2947 */ /* 0x000fea0003800000 */
[----:B------:R-:W5:Y:S02]  /*3ca0*/  LDG.E.U8 R100, desc[UR36][R2.64+0x51] ;  /* 0x0000512402647981 */ /* 0x000f64000c1e1100 */
[----:B-----5:R-:W-:-:S05]  /*3cb0*/  PRMT R10, R100, 0x8880, RZ ;  /* 0x00008880640a7816 */ /* 0x020fca00000000ff */
[----:B------:R-:W-:-:S07]  /*3cc0*/  IMAD R13, R10, R91, RZ ;  /* 0x0000005b0a0d7224 */ /* 0x000fce00078e02ff */
.L_x_122:
[----:B------:R-:W-:Y:S05]  /*3cd0*/  BSYNC B1 ;  /* 0x0000000000017941 */ /* 0x000fea0003800000 */
.L_x_121:
        /* <DEDUP_REMOVED lines=11> */
.L_x_124:
[----:B------:R-:W-:Y:S05]  /*3d90*/  BSYNC B1 ;  /* 0x0000000000017941 */ /* 0x000fea0003800000 */
.L_x_123:
[----:B---3--:R-:W-:Y:S01]  /*3da0*/  @!P4 IMAD R11, R66, R90, R13 ;  /* 0x0000005a420bc224 */ /* 0x008fe200078e020d */
[----:B------:R-:W-:Y:S04]  /*3db0*/  BSSY B1, `(.L_x_125) ;  /* 0x0000006000017945 */ /* 0x000fe80003800000 */
[----:B------:R3:W-:Y:S01]  /*3dc0*/  @!P4 STG.E.U8 desc[UR36][R6.64+0x50], R11 ;  /* 0x0000500b0600c986 */ /* 0x0007e2000c101124 */
[----:B------:R-:W-:Y:S05]  /*3dd0*/  @P3 BRA `(.L_x_126) ;  /* 0x00000000000c3947 */ /* 0x000fea0003800000 */
[----:B------:R-:W5:Y:S02]  /*3de0*/  LDG.E.U8 R100, desc[UR36][R8.64+0x51] ;  /* 0x0000512408647981 */ /* 0x000f64000c1e1100 */
[----:B-----5:R-:W-:-:S05]  /*3df0*/  PRMT R10, R100, 0x8880, RZ ;  /* 0x00008880640a7816 */ /* 0x020fca00000000ff */
[----:B------:R-:W-:-:S07]  /*3e00*/  IMAD R13, R10, R91, RZ ;  /* 0x0000005b0a0d7224 */ /* 0x000fce00078e02ff */
.L_x_126:
[----:B------:R-:W-:Y:S05]  /*3e10*/  BSYNC B1 ;  /* 0x0000000000017941 */ /* 0x000fea0003800000 */
.L_x_125:
[----:B------:R-:W-:Y:S01]  /*3e20*/  @!P3 IMAD R67, R67, R90, R13 ;  /* 0x0000005a4343b224 */ /* 0x000fe200078e020d */
[----:B------:R-:W-:Y:S04]  /*3e30*/  BSSY B1, `(.L_x_127) ;  /* 0x0000006000017945 */ /* 0x000fe80003800000 */
[----:B------:R0:W-:Y:S01]  /*3e40*/  @!P3 STG.E.U8 desc[UR36][R6.64+0x51], R67 ;  /* 0x000051430600b986 */ /* 0x0001e2000c101124 */
[----:B------:R-:W-:Y:S05]  /*3e50*/  @P5 BRA `(.L_x_128) ;  /* 0x00000000000c5947 */ /* 0x000fea0003800000 */
[----:B------:R-:W5:Y:S02]  /*3e60*/  LDG.E.U8 R100, desc[UR36][R2.64+0x58] ;  /* 0x0000582402647981 */ /* 0x000f64000c1e1100 */
[----:B-----5:R-:W-:-:S05]  /*3e70*/  PRMT R10, R100, 0x8880, RZ ;  /* 0x00008880640a7816 */ /* 0x020fca00000000ff */
[----:B------:R-:W-:-:S07]  /*3e80*/  IMAD R13, R10, R91, RZ ;  /* 0x0000005b0a0d7224 */ /* 0x000fce00078e02ff */
.L_x_128:
[----:B------:R-:W-:Y:S05]  /*3e90*/  BSYNC B1 ;  /* 0x0000000000017941 */ /* 0x000fea0003800000 */
.L_x_127:
[----:B---3--:R-:W-:Y:S01]  /*3ea0*/  @!P5 IMAD R11, R68, R90, R13 ;  /* 0x0000005a440bd224 */ /* 0x008fe200078e020d */
[----:B------:R-:W-:Y:S04]  /*3eb0*/  BSSY B1, `(.L_x_129) ;  /* 0x0000006000017945 */ /* 0x000fe80003800000 */
[----:B------:R3:W-:Y:S01]  /*3ec0*/  @!P5 STG.E.U8 desc[UR36][R4.64+0x58], R11 ;  /* 0x0000580b0400d986 */ /* 0x0007e2000c101124 */
[----:B------:R-:W-:Y:S05]  /*3ed0*/  @P2 BRA `(.L_x_130) ;  /* 0x00000000000c2947 */ /* 0x000fea0003800000 */
[----:B------:R-:W5:Y:S02]  /*3ee0*/  LDG.E.U8 R100, desc[UR36][R2.64+0x59] ;  /* 0x0000592402647981 */ /* 0x000f64000c1e1100 */
[----:B-----5:R-:W-:-:S05]  /*3ef0*/  PRMT R10, R100, 0x8880, RZ ;  /* 0x00008880640a7816 */ /* 0x020fca00000000ff */
[----:B------:R-:W-:-:S07]  /*3f00*/  IMAD R13, R10, R91, RZ ;  /* 0x0000005b0a0d7224 */ /* 0x000fce00078e02ff */
.L_x_130:
[----:B------:R-:W-:Y:S05]  /*3f10*/  BSYNC B1 ;  /* 0x0000000000017941 */ /* 0x000fea0003800000 */
.L_x_129:
        /* <DEDUP_REMOVED lines=11> */
.L_x_132:
[----:B------:R-:W-:Y:S05]  /*3fd0*/  BSYNC B1 ;  /* 0x0000000000017941 */ /* 0x000fea0003800000 */
.L_x_131:
[----:B---3--:R-:W-:Y:S01]  /*3fe0*/  @!P4 IMAD R11, R70, R90, R13 ;  /* 0x0000005a460bc224 */ /* 0x008fe200078e020d */
[----:B------:R-:W-:Y:S04]  /*3ff0*/  BSSY B1, `(.L_x_133) ;  /* 0x0000006000017945 */ /* 0x000fe80003800000 */
[----:B------:R3:W-:Y:S01]  /*4000*/  @!P4 STG.E.U8 desc[UR36][R6.64+0x58], R11 ;  /* 0x0000580b0600c986 */ /* 0x0007e2000c101124 */
[----:B------:R-:W-:Y:S05]  /*4010*/  @P3 BRA `(.L_x_134) ;  /* 0x00000000000c3947 */ /* 0x000fea0003800000 */
[----:B------:R-:W5:Y:S02]  /*4020*/  LDG.E.U8 R100, desc[UR36][R8.64+0x59] ;  /* 0x0000592408647981 */ /* 0x000f64000c1e1100 */
[----:B-----5:R-:W-:-:S05]  /*4030*/  PRMT R10, R100, 0x8880, RZ ;  /* 0x00008880640a7816 */ /* 0x020fca00000000ff */
[----:B------:R-:W-:-:S07]  /*4040*/  IMAD R13, R10, R91, RZ ;  /* 0x0000005b0a0d7224 */ /* 0x000fce00078e02ff */
.L_x_134:
[----:B------:R-:W-:Y:S05]  /*4050*/  BSYNC B1 ;  /* 0x0000000000017941 */ /* 0x000fea0003800000 */
.L_x_133:
[----:B------:R-:W-:Y:S01]  /*4060*/  @!P3 IMAD R71, R71, R90, R13 ;  /* 0x0000005a4747b224 */ /* 0x000fe200078e020d */
[----:B------:R-:W-:Y:S04]  /*4070*/  BSSY B1, `(.L_x_135) ;  /* 0x0000006000017945 */ /* 0x000fe80003800000 */
[----:B------:R0:W-:Y:S01]  /*4080*/  @!P3 STG.E.U8 desc[UR36][R6.64+0x59], R71 ;  /* 0x000059470600b986 */ /* 0x0001e2000c101124 */
[----:B------:R-:W-:Y:S05]  /*4090*/  @P5 BRA `(.L_x_136) ;  /* 0x00000000000c5947 */ /* 0x000fea0003800000 */
[----:B------:R-:W5:Y:S02]  /*40a0*/  LDG.E.U8 R100, desc[UR36][R2.64+0x60] ;  /* 0x0000602402647981 */ /* 0x000f64000c1e1100 */
[----:B-----5:R-:W-:-:S05]  /*40b0*/  PRMT R10, R100, 0x8880, RZ ;  /* 0x00008880640a7816 */ /* 0x020fca00000000ff */
[----:B------:R-:W-:-:S07]  /*40c0*/  IMAD R13, R10, R91, RZ ;  /* 0x0000005b0a0d7224 */ /* 0x000fce00078e02ff */
.L_x_136:
[----:B------:R-:W-:Y:S05]  /*40d0*/  BSYNC B1 ;  /* 0x0000000000017941 */ /* 0x000fea0003800000 */
.L_x_135:
[----:B---3--:R-:W-:Y:S01]  /*40e0*/  @!P5 IMAD R11, R72, R90, R13 ;  /* 0x0000005a480bd224 */ /* 0x008fe200078e020d */
[----:B------:R-:W-:Y:S04]  /*40f0*/  BSSY B1, `(.L_x_137) ;  /* 0x0000006000017945 */ /* 0x000fe80003800000 */
[----:B------:R3:W-:Y:S01]  /*4100*/  @!P5 STG.E.U8 desc[UR36][R4.64+0x60], R11 ;  /* 0x0000600b0400d986 */ /* 0x0007e2000c101124 */
[----:B------:R-:W-:Y:S05]  /*4110*/  @P2 BRA `(.L_x_138) ;  /* 0x00000000000c2947 */ /* 0x000fea0003800000 */
[----:B------:R-:W5:Y:S02]  /*4120*/  LDG.E.U8 R100, desc[UR36][R2.64+0x61] ;  /* 0x0000612402647981 */ /* 0x000f64000c1e1100 */
[----:B-----5:R-:W-:-:S05]  /*4130*/  PRMT R10, R100, 0x8880, RZ ;  /* 0x00008880640a7816 */ /* 0x020fca00000000ff */
[----:B------:R-:W-:-:S07]  /*4140*/  IMAD R13, R10, R91, RZ ;  /* 0x0000005b0a0d7224 */ /* 0x000fce00078e02ff */
.L_x_138:
[----:B------:R-:W-:Y:S05]  /*4150*/  BSYNC B1 ;  /* 0x0000000000017941 */ /* 0x000fea0003800000 */
.L_x_137:
        /* <DEDUP_REMOVED lines=11> */
.L_x_140:
[----:B------:R-:W-:Y:S05]  /*4210*/  BSYNC B1 ;  /* 0x0000000000017941 */ /* 0x000fea0003800000 */
.L_x_139:
[----:B---3--:R-:W-:Y:S01]  /*4220*/  @!P4 IMAD R11, R74, R90, R13 ;  /* 0x0000005a4a0bc224 */ /* 0x008fe200078e020d */
[----:B------:R-:W-:Y:S04]  /*4230*/  BSSY B1, `(.L_x_141) ;  /* 0x0000006000017945 */ /* 0x000fe80003800000 */
[----:B------:R3:W-:Y:S01]  /*4240*/  @!P4 STG.E.U8 desc[UR36][R6.64+0x60], R11 ;  /* 0x0000600b0600c986 */ /* 0x0007e2000c101124 */
[----:B------:R-:W-:Y:S05]  /*4250*/  @P3 BRA `(.L_x_142) ;  /* 0x00000000000c3947 */ /* 0x000fea0003800000 */
[----:B------:R-:W5:Y:S02]  /*4260*/  LDG.E.U8 R100, desc[UR36][R8.64+0x61] ;  /* 0x0000612408647981 */ /* 0x000f64000c1e1100 */
[----:B-----5:R-:W-:-:S05]  /*4270*/  PRMT R10, R100, 0x8880, RZ ;  /* 0x00008880640a7816 */ /* 0x020fca00000000ff */
[----:B------:R-:W-:-:S07]  /*4280*/  IMAD R13, R10, R91, RZ ;  /* 0x0000005b0a0d7224 */ /* 0x000fce00078e02ff */
.L_x_142:
[----:B------:R-:W-:Y:S05]  /*4290*/  BSYNC B1 ;  /* 0x0000000000017941 */ /* 0x000fea0003800000 */
.L_x_141:
[----:B------:R-:W-:Y:S01]  /*42a0*/  @!P3 IMAD R75, R75, R90, R13 ;  /* 0x0000005a4b4bb224 */ /* 0x000fe200078e020d */
[----:B------:R-:W-:Y:S04]  /*42b0*/  BSSY B1, `(.L_x_143) ;  /* 0x0000006000017945 */ /* 0x000fe80003800000 */
[----:B------:R0:W-:Y:S01]  /*42c0*/  @!P3 STG.E.U8 desc[UR36][R6.64+0x61], R75 ;  /* 0x0000614b0600b986 */ /* 0x0001e2000c101124 */
[----:B------:R-:W-:Y:S05]  /*42d0*/  @P5 BRA `(.L_x_144) ;  /* 0x00000000000c5947 */ /* 0x000fea0003800000 */
[----:B------:R-:W5:Y:S02]  /*42e0*/  LDG.E.U8 R100, desc[UR36][R2.64+0x68] ;  /* 0x0000682402647981 */ /* 0x000f64000c1e1100 */
[----:B-----5:R-:W-:-:S05]  /*42f0*/  PRMT R10, R100, 0x8880, RZ ;  /* 0x00008880640a7816 */ /* 0x020fca00000000ff */
[----:B------:R-:W-:-:S07]  /*4300*/  IMAD R13, R10, R91, RZ ;  /* 0x0000005b0a0d7224 */ /* 0x000fce00078e02ff */
.L_x_144:
[----:B------:R-:W-:Y:S05]  /*4310*/  BSYNC B1 ;  /* 0x0000000000017941 */ /* 0x000fea0003800000 */
.L_x_143:
[----:B---3--:R-:W-:Y:S01]  /*4320*/  @!P5 IMAD R11, R76, R90, R13 ;  /* 0x0000005a4c0bd224 */ /* 0x008fe200078e020d */
[----:B------:R-:W-:Y:S04]  /*4330*/  BSSY B1, `(.L_x_145) ;  /* 0x0000006000017945 */ /* 0x000fe80003800000 */
[----:B------:R3:W-:Y:S01]  /*4340*/  @!P5 STG.E.U8 desc[UR36][R4.64+0x68], R11 ;  /* 0x0000680b0400d986 */ /* 0x0007e2000c101124 */
[----:B------:R-:W-:Y:S05]  /*4350*/  @P2 BRA `(.L_x_146) ;  /* 0x00000000000c2947 */ /* 0x000fea0003800000 */
[----:B------:R-:W5:Y:S02]  /*4360*/  LDG.E.U8 R100, desc[UR36][R2.64+0x69] ;  /* 0x0000692402647981 */ /* 0x000f64000c1e1100 */
[----:B-----5:R-:W-:-:S05]  /*4370*/  PRMT R10, R100, 0x8880, RZ ;  /* 0x00008880640a7816 */ /* 0x020fca00000000ff */
[----:B------:R-:W-:-:S07]  /*4380*/  IMAD R13, R10, R91, RZ ;  /* 0x0000005b0a0d7224 */ /* 0x000fce00078e02ff */
.L_x_146:
[----:B------:R-:W-:Y:S05]  /*4390*/  BSYNC B1 ;  /* 0x0000000000017941 */ /* 0x000fea0003800000 */
.L_x_145:
        /* <DEDUP_REMOVED lines=11> */
.L_x_148:
[----:B------:R-:W-:Y:S05]  /*4450*/  BSYNC B1 ;  /* 0x0000000000017941 */ /* 0x000fea0003800000 */
.L_x_147:
[----:B---3--:R-:W-:Y:S01]  /*4460*/  @!P4 IMAD R11, R78, R90, R13 ;  /* 0x0000005a4e0bc224 */ /* 0x008fe200078e020d */
[----:B------:R-:W-:Y:S04]  /*4470*/  BSSY B1, `(.L_x_149) ;  /* 0x0000006000017945 */ /* 0x000fe80003800000 */
[----:B------:R3:W-:Y:S01]  /*4480*/  @!P4 STG.E.U8 desc[UR36][R6.64+0x68], R11 ;  /* 0x0000680b0600c986 */ /* 0x0007e2000c101124 */
[----:B------:R-:W-:Y:S05]  /*4490*/  @P3 BRA `(.L_x_150) ;  /* 0x00000000000c3947 */ /* 0x000fea0003800000 */
[----:B------:R-:W5:Y:S02]  /*44a0*/  LDG.E.U8 R100, desc[UR36][R8.64+0x69] ;  /* 0x0000692408647981 */ /* 0x000f64000c1e1100 */
[----:B-----5:R-:W-:-:S05]  /*44b0*/  PRMT R10, R100, 0x8880, RZ ;  /* 0x00008880640a7816 */ /* 0x020fca00000000ff */
[----:B------:R-:W-:-:S07]  /*44c0*/  IMAD R13, R10, R91, RZ ;  /* 0x0000005b0a0d7224 */ /* 0x000fce00078e02ff */
.L_x_150:
[----:B------:R-:W-:Y:S05]  /*44d0*/  BSYNC B1 ;  /* 0x0000000000017941 */ /* 0x000fea0003800000 */
.L_x_149:
[----:B------:R-:W-:Y:S01]  /*44e0*/  @!P3 IMAD R79, R79, R90, R13 ;  /* 0x0000005a4f4fb224 */ /* 0x000fe200078e020d */
[----:B------:R-:W-:Y:S04]  /*44f0*/  BSSY B1, `(.L_x_151) ;  /* 0x0000006000017945 */ /* 0x000fe80003800000 */
[----:B------:R0:W-:Y:S01]  /*4500*/  @!P3 STG.E.U8 desc[UR36][R6.64+0x69], R79 ;  /* 0x0000694f0600b986 */ /* 0x0001e2000c101124 */
[----:B------:R-:W-:Y:S05]  /*4510*/  @P5 BRA `(.L_x_152) ;  /* 0x00000000000c5947 */ /* 0x000fea0003800000 */
[----:B------:R-:W5:Y:S02]  /*4520*/  LDG.E.U8 R100, desc[UR36][R2.64+0x70] ;  /* 0x0000702402647981 */ /* 0x000f64000c1e1100 */
[----:B-----5:R-:W-:-:S05]  /*4530*/  PRMT R10, R100, 0x8880, RZ ;  /* 0x00008880640a7816 */ /* 0x020fca00000000ff */
[----:B------:R-:W-:-:S07]  /*4540*/  IMAD R13, R10, R91, RZ ;  /* 0x0000005b0a0d7224 */ /* 0x000fce00078e02ff */
.L_x_152:
[----:B------:R-:W-:Y:S05]  /*4550*/  BSYNC B1 ;  /* 0x0000000000017941 */ /* 0x000fea0003800000 */
.L_x_151:
[----:B---3--:R-:W-:Y:S01]  /*4560*/  @!P5 IMAD R11, R80, R90, R13 ;  /* 0x0000005a500bd224 */ /* 0x008fe200078e020d */
[----:B------:R-:W-:Y:S04]  /*4570*/  BSSY B1, `(.L_x_153) ;  /* 0x0000006000017945 */ /* 0x000fe80003800000 */
[----:B------:R3:W-:Y:S01]  /*4580*/  @!P5 STG.E.U8 desc[UR36][R4.64+0x70], R11 ;  /* 0x0000700b0400d986 */ /* 0x0007e2000c101124 */
[----:B------:R-:W-:Y:S05]  /*4590*/  @P2 BRA `(.L_x_154) ;  /* 0x00000000000c2947 */ /* 0x000fea0003800000 */
[----:B------:R-:W5:Y:S02]  /*45a0*/  LDG.E.U8 R100, desc[UR36][R2.64+0x71] ;  /* 0x0000712402647981 */ /* 0x000f64000c1e1100 */
[----:B-----5:R-:W-:-:S05]  /*45b0*/  PRMT R10, R100, 0x8880, RZ ;  /* 0x00008880640a7816 */ /* 0x020fca00000000ff */
[----:B------:R-:W-:-:S07]  /*45c0*/  IMAD R13, R10, R91, RZ ;  /* 0x0000005b0a0d7224 */ /* 0x000fce00078e02ff */
.L_x_154:
[----:B------:R-:W-:Y:S05]  /*45d0*/  BSYNC B1 ;  /* 0x0000000000017941 */ /* 0x000fea0003800000 */
.L_x_153:
[C---:B------:R-:W-:Y:S01]  /*45e0*/  ISETP.LT.OR P4, PT, R0.reuse, 0x71, !P0 ;  /* 0x000000710000780c */ /* 0x040fe20004781670 */
[----:B------:R-:W-:Y:S01]  /*45f0*/  @!P2 IMAD R81, R81, R90, R13 ;  /* 0x0000005a5151a224 */ /* 0x000fe200078e020d */
[----:B------:R-:W-:Y:S01]  /*4600*/  BSSY B1, `(.L_x_155) ;  /* 0x000000a000017945 */ /* 0x000fe20003800000 */
[C---:B------:R-:W-:Y:S02]  /*4610*/  ISETP.LT.OR P3, PT, R0.reuse, 0x72, !P0 ;  /* 0x000000720000780c */ /* 0x040fe40004761670 */
[C---:B------:R-:W-:Y:S01]  /*4620*/  ISETP.LT.OR P5, PT, R0.reuse, 0x79, !P0 ;  /* 0x000000790000780c */ /* 0x040fe200047a1670 */
[----:B------:R0:W-:Y:S01]  /*4630*/  @!P2 STG.E.U8 desc[UR36][R4.64+0x71], R81 ;  /* 0x000071510400a986 */ /* 0x0001e2000c101124 */
[C---:B------:R-:W-:Y:S02]  /*4640*/  ISETP.LT.OR P2, PT, R0.reuse, 0x79, !P1 ;  /* 0x000000790000780c */ /* 0x040fe40004f41670 */
[----:B------:R-:W-:-:S04]  /*4650*/  ISETP.LT.OR P1, PT, R0, 0x7a, !P1 ;  /* 0x0000007a0000780c */ /* 0x000fc80004f21670 */
[----:B------:R-:W-:Y:S09]  /*4660*/  @P4 BRA `(.L_x_156) ;  /* 0x00000000000c4947 */ /* 0x000ff20003800000 */
[----:B------:R-:W5:Y:S02]  /*4670*/  LDG.E.U8 R100, desc[UR36][R8.64+0x70] ;  /* 0x0000702408647981 */ /* 0x000f64000c1e1100 */
[----:B-----5:R-:W-:-:S05]  /*4680*/  PRMT R10, R100, 0x8880, RZ ;  /* 0x00008880640a7816 */ /* 0x020fca00000000ff */
[----:B------:R-:W-:-:S07]  /*4690*/  IMAD R13, R10, R91, RZ ;  /* 0x0000005b0a0d7224 */ /* 0x000fce00078e02ff */
.L_x_156:
[----:B------:R-:W-:Y:S05]  /*46a0*/  BSYNC B1 ;  /* 0x0000000000017941 */ /* 0x000fea0003800000 */
.L_x_155:
[----:B---3--:R-:W-:Y:S01]  /*46b0*/  @!P4 IMAD R11, R82, R90, R13 ;  /* 0x0000005a520bc224 */ /* 0x008fe200078e020d */
[----:B------:R-:W-:Y:S04]  /*46c0*/  BSSY B1, `(.L_x_157) ;  /* 0x0000006000017945 */ /* 0x000fe80003800000 */
[----:B------:R3:W-:Y:S01]  /*46d0*/  @!P4 STG.E.U8 desc[UR36][R6.64+0x70], R11 ;  /* 0x0000700b0600c986 */ /* 0x0007e2000c101124 */
[----:B------:R-:W-:Y:S05]  /*46e0*/  @P3 BRA `(.L_x_158) ;  /* 0x00000000000c3947 */ /* 0x000fea0003800000 */
[----:B------:R-:W5:Y:S02]  /*46f0*/  LDG.E.U8 R100, desc[UR36][R8.64+0x71] ;  /* 0x0000712408647981 */ /* 0x000f64000c1e1100 */
[----:B-----5:R-:W-:-:S05]  /*4700*/  PRMT R10, R100, 0x8880, RZ ;  /* 0x00008880640a7816 */ /* 0x020fca00000000ff */
[----:B------:R-:W-:-:S07]  /*4710*/  IMAD R13, R10, R91, RZ ;  /* 0x0000005b0a0d7224 */ /* 0x000fce00078e02ff */
.L_x_158:
[----:B------:R-:W-:Y:S05]  /*4720*/  BSYNC B1 ;  /* 0x0000000000017941 */ /* 0x000fea0003800000 */
.L_x_157:
[----:B------:R-:W-:Y:S01]  /*4730*/  @!P3 IMAD R83, R83, R90, R13 ;  /* 0x0000005a5353b224 */ /* 0x000fe200078e020d */
[----:B------:R-:W-:Y:S04]  /*4740*/  BSSY B1, `(.L_x_159) ;  /* 0x0000006000017945 */ /* 0x000fe80003800000 */
[----:B------:R0:W-:Y:S01]  /*4750*/  @!P3 STG.E.U8 desc[UR36][R6.64+0x71], R83 ;  /* 0x000071530600b986 */ /* 0x0001e2000c101124 */
[----:B------:R-:W-:Y:S05]  /*4760*/  @P2 BRA `(.L_x_160) ;  /* 0x00000000000c2947 */ /* 0x000fea0003800000 */
[----:B------:R-:W5:Y:S02]  /*4770*/  LDG.E.U8 R100, desc[UR36][R2.64+0x78] ;  /* 0x0000782402647981 */ /* 0x000f64000c1e1100 */
[----:B-----5:R-:W-:-:S05]  /*4780*/  PRMT R10, R100, 0x8880, RZ ;  /* 0x00008880640a7816 */ /* 0x020fca00000000ff */
[----:B------:R-:W-:-:S07]  /*4790*/  IMAD R13, R10, R91, RZ ;  /* 0x0000005b0a0d7224 */ /* 0x000fce00078e02ff */
.L_x_160:
[----:B------:R-:W-:Y:S05]  /*47a0*/  BSYNC B1 ;  /* 0x0000000000017941 */ /* 0x000fea0003800000 */
.L_x_159:
[----:B---3--:R-:W-:Y:S01]  /*47b0*/  @!P2 IMAD R11, R84, R90, R13 ;  /* 0x0000005a540ba224 */ /* 0x008fe200078e020d */
[----:B------:R-:W-:Y:S04]  /*47c0*/  BSSY B1, `(.L_x_161) ;  /* 0x0000006000017945 */ /* 0x000fe80003800000 */
[----:B------:R3:W-:Y:S01]  /*47d0*/  @!P2 STG.E.U8 desc[UR36][R4.64+0x78], R11 ;  /* 0x0000780b0400a986 */ /* 0x0007e2000c101124 */
[----:B------:R-:W-:Y:S05]  /*47e0*/  @P1 BRA `(.L_x_162) ;  /* 0x00000000000c1947 */ /* 0x000fea0003800000 */
[----:B------:R-:W5:Y:S02]  /*47f0*/  LDG.E.U8 R100, desc[UR36][R2.64+0x79] ;  /* 0x0000792402647981 */ /* 0x000f64000c1e1100 */
[----:B-----5:R-:W-:-:S05]  /*4800*/  PRMT R10, R100, 0x8880, RZ ;  /* 0x00008880640a7816 */ /* 0x020fca00000000ff */
[----:B------:R-:W-:-:S07]  /*4810*/  IMAD R13, R10, R91, RZ ;  /* 0x0000005b0a0d7224 */ /* 0x000fce00078e02ff */
.L_x_162:
[----:B------:R-:W-:Y:S05]  /*4820*/  BSYNC B1 ;  /* 0x0000000000017941 */ /* 0x000fea0003800000 */
.L_x_161:
[----:B------:R-:W-:Y:S01]  /*4830*/  @!P1 IMAD R85, R85, R90, R13 ;  /* 0x0000005a55559224 */ /* 0x000fe200078e020d */
[----:B------:R-:W-:Y:S04]  /*4840*/  BSSY B1, `(.L_x_163) ;  /* 0x0000006000017945 */ /* 0x000fe80003800000 */
[----:B------:R0:W-:Y:S01]  /*4850*/  @!P1 STG.E.U8 desc[UR36][R4.64+0x79], R85 ;  /* 0x0000795504009986 */ /* 0x0001e2000c101124 */
[----:B------:R-:W-:Y:S05]  /*4860*/  @P5 BRA `(.L_x_164) ;  /* 0x00000000000c5947 */ /* 0x000fea0003800000 */
[----:B------:R-:W0:Y:S02]  /*4870*/  LDG.E.U8 R100, desc[UR36][R8.64+0x78] ;  /* 0x0000782408647981 */ /* 0x000e24000c1e1100 */
[----:B0-----:R-:W-:-:S05]  /*4880*/  PRMT R2, R100, 0x8880, RZ ;  /* 0x0000888064027816 */ /* 0x001fca00000000ff */
[----:B------:R-:W-:-:S07]  /*4890*/  IMAD R13, R2, R91, RZ ;  /* 0x0000005b020d7224 */ /* 0x000fce00078e02ff */
.L_x_164:
[----:B------:R-:W-:Y:S05]  /*48a0*/  BSYNC B1 ;  /* 0x0000000000017941 */ /* 0x000fea0003800000 */
.L_x_163:
[----:B0-----:R-:W-:Y:S01]  /*48b0*/  @!P5 IMAD R3, R86, R90, R13 ;  /* 0x0000005a5603d224 */ /* 0x001fe200078e020d */
[----:B------:R-:W-:Y:S01]  /*48c0*/  ISETP.LT.OR P0, PT, R0, 0x7a, !P0 ;  /* 0x0000007a0000780c */ /* 0x000fe20004701670 */
[----:B------:R-:W-:Y:S03]  /*48d0*/  BSSY B1, `(.L_x_165) ;  /* 0x0000006000017945 */ /* 0x000fe60003800000 */
[----:B------:R0:W-:Y:S09]  /*48e0*/  @!P5 STG.E.U8 desc[UR36][R6.64+0x78], R3 ;  /* 0x000078030600d986 */ /* 0x0001f2000c101124 */
[----:B------:R-:W-:Y:S05]  /*48f0*/  @P0 BRA `(.L_x_166) ;  /* 0x00000000000c0947 */ /* 0x000fea0003800000 */
[----:B------:R-:W5:Y:S02]  /*4900*/  LDG.E.U8 R100, desc[UR36][R8.64+0x79] ;  /* 0x0000792408647981 */ /* 0x000f64000c1e1100 */
[----:B-----5:R-:W-:-:S05]  /*4910*/  PRMT R0, R100, 0x8880, RZ ;  /* 0x0000888064007816 */ /* 0x020fca00000000ff */
[----:B------:R-:W-:-:S07]  /*4920*/  IMAD R13, R0, R91, RZ ;  /* 0x0000005b000d7224 */ /* 0x000fce00078e02ff */
.L_x_166:
[----:B------:R-:W-:Y:S05]  /*4930*/  BSYNC B1 ;  /* 0x0000000000017941 */ /* 0x000fea0003800000 */
.L_x_165:
[----:B------:R-:W-:Y:S01]  /*4940*/  IMAD R13, R87, R90, R13 ;  /* 0x0000005a570d7224 */ /* 0x000fe200078e020d */
[----:B------:R-:W-:Y:S06]  /*4950*/  @P0 BRA `(.L_x_167) ;  /* 0x0000000c00100947 */ /* 0x000fec0003800000 */
[----:B------:R0:W-:Y:S01]  /*4960*/  STG.E.U8 desc[UR36][R6.64+0x79], R13 ;  /* 0x0000790d06007986 */ /* 0x0001e2000c101124 */
[----:B------:R-:W-:Y:S05]  /*4970*/  BRA `(.L_x_167) ;  /* 0x0000000c00087947 */ /* 0x000fea0003800000 */
.L_x_38:
[C---:B------:R-:W-:Y:S02]  /*4980*/  ISETP.GE.AND P1, PT, R104.reuse, 0x1, PT ;  /* 0x000000016800780c */ /* 0x040fe40003f26270 */
[----:B------:R-:W-:Y:S02]  /*4990*/  ISETP.GE.AND P0, PT, R104, 0x9, PT ;  /* 0x000000096800780c */ /* 0x000fe40003f06270 */
[C---:B------:R-:W-:Y:S02]  /*49a0*/  ISETP.LT.OR P4, PT, R0.reuse, 0x1, !P1 ;  /* 0x000000010000780c */ /* 0x040fe40004f81670 */
[C---:B------:R-:W-:Y:S02]  /*49b0*/  ISETP.LT.OR P3, PT, R0.reuse, 0x2, !P1 ;  /* 0x000000020000780c */ /* 0x040fe40004f61670 */
[C---:B------:R-:W-:Y:S02]  /*49c0*/  ISETP.LT.OR P2, PT, R0.reuse, 0x1, !P0 ;  /* 0x000000010000780c */ /* 0x040fe40004741670 */
[----:B------:R-:W-:-:S07]  /*49d0*/  ISETP.LT.OR P5, PT, R0, 0x2, !P0 ;  /* 0x000000020000780c */ /* 0x000fce00047a1670 */
[-C--:B------:R-:W-:Y:S02]  /*49e0*/  @!P4 IMAD R3, R24, R90.reuse, RZ ;  /* 0x0000005a1803c224 */ /* 0x080fe400078e02ff */
[-C--:B------:R-:W-:Y:S02]  /*49f0*/  @!P3 IMAD R25, R25, R90.reuse, RZ ;  /* 0x0000005a1919b224 */ /* 0x080fe400078e02ff */
[-C--:B------:R-:W-:Y:S01]  /*4a00*/  @!P2 IMAD R9, R26, R90.reuse, RZ ;  /* 0x0000005a1a09a224 */ /* 0x080fe200078e02ff */
[----:B------:R0:W-:Y:S01]  /*4a10*/  @!P4 STG.E.U8 desc[UR36][R4.64], R3 ;  /* 0x000000030400c986 */ /* 0x0001e2000c101124 */
[C---:B------:R-:W-:Y:S01]  /*4a20*/  ISETP.LT.OR P4, PT, R0.reuse, 0x9, !P1 ;  /* 0x000000090000780c */ /* 0x040fe20004f81670 */
[----:B------:R-:W-:Y:S02]  /*4a30*/  @!P5 IMAD R27, R27, R90, RZ ;  /* 0x0000005a1b1bd224 */ /* 0x000fe400078e02ff */
[----:B------:R-:W-:Y:S01]  /*4a40*/  @!P3 STG.E.U8 desc[UR36][R4.64+0x1], R25 ;  /* 0x000001190400b986 */ /* 0x000fe2000c101124 */
[----:B------:R-:W-:-:S03]  /*4a50*/  ISETP.LT.OR P3, PT, R0, 0xa, !P1 ;  /* 0x0000000a0000780c */ /* 0x000fc60004f61670 */
[----:B------:R1:W-:Y:S01]  /*4a60*/  @!P2 STG.E.U8 desc[UR36][R6.64], R9 ;  /* 0x000000090600a986 */ /* 0x0003e2000c101124 */
[----:B------:R-:W-:-:S03]  /*4a70*/  ISETP.LT.OR P2, PT, R0, 0x9, !P0 ;  /* 0x000000090000780c */ /* 0x000fc60004741670 */
[----:B------:R-:W-:Y:S01]  /*4a80*/  @!P5 STG.E.U8 desc[UR36][R6.64+0x1], R27 ;  /* 0x0000011b0600d986 */ /* 0x000fe2000c101124 */
[----:B------:R-:W-:Y:S01]  /*4a90*/  ISETP.LT.OR P5, PT, R0, 0xa, !P0 ;  /* 0x0000000a0000780c */ /* 0x000fe200047a1670 */
[----:B------:R-:W-:-:S04]  /*4aa0*/  @!P4 IMAD R11, R28, R90, RZ ;  /* 0x0000005a1c0bc224 */ /* 0x000fc800078e02ff */
[-C--:B------:R-:W-:Y:S01]  /*4ab0*/  @!P3 IMAD R29, R29, R90.reuse, RZ ;  /* 0x0000005a1d1db224 */ /* 0x080fe200078e02ff */
[----:B------:R-:W-:Y:S01]  /*4ac0*/  @!P4 STG.E.U8 desc[UR36][R4.64+0x8], R11 ;  /* 0x0000080b0400c986 */ /* 0x000fe2000c101124 */
[----:B------:R-:W-:Y:S02]  /*4ad0*/  ISETP.LT.OR P4, PT, R0, 0x11, !P1 ;  /* 0x000000110000780c */ /* 0x000fe40004f81670 */
[-C--:B0-----:R-:W-:Y:S01]  /*4ae0*/  @!P2 IMAD R3, R30, R90.reuse, RZ ;  /* 0x0000005a1e03a224 */ /* 0x081fe200078e02ff */
[----:B------:R-:W-:Y:S01]  /*4af0*/  @!P3 STG.E.U8 desc[UR36][R4.64+0x9], R29 ;  /* 0x0000091d0400b986 */ /* 0x000fe2000c101124 */
[C---:B------:R-:W-:Y:S02]  /*4b00*/  ISETP.LT.OR P3, PT, R0.reuse, 0x12, !P1 ;  /* 0x000000120000780c */ /* 0x040fe40004f61670 */
[----:B------:R-:W-:Y:S01]  /*4b10*/  @!P5 IMAD R31, R31, R90, RZ ;  /* 0x0000005a1f1fd224 */ /* 0x000fe200078e02ff */
[----:B------:R0:W-:Y:S01]  /*4b20*/  @!P2 STG.E.U8 desc[UR36][R6.64+0x8], R3 ;  /* 0x000008030600a986 */ /* 0x0001e2000c101124 */
[----:B------:R-:W-:-:S03]  /*4b30*/  ISETP.LT.OR P2, PT, R0, 0x11, !P0 ;  /* 0x000000110000780c */ /* 0x000fc60004741670 */
[----:B------:R-:W-:Y:S01]  /*4b40*/  @!P5 STG.E.U8 desc[UR36][R6.64+0x9], R31 ;  /* 0x0000091f0600d986 */ /* 0x000fe2000c101124 */
[----:B------:R-:W-:Y:S01]  /*4b50*/  ISETP.LT.OR P5, PT, R0, 0x12, !P0 ;  /* 0x000000120000780c */ /* 0x000fe200047a1670 */
[----:B-1----:R-:W-:-:S04]  /*4b60*/  @!P4 IMAD R9, R32, R90, RZ ;  /* 0x0000005a2009c224 */ /* 0x002fc800078e02ff */
        /* <DEDUP_REMOVED lines=109> */
[----:B------:R1:W-:Y:S01]  /*5240*/  @!P4 STG.E.U8 desc[UR36][R4.64+0x58], R11 ;  /* 0x0000580b0400c986 */ /* 0x0003e2000c101124 */
        /* <DEDUP_REMOVED lines=13> */
[-C--:B-1----:R-:W-:Y:S01]  /*5320*/  @!P2 IMAD R11, R74, R90.reuse, RZ ;  /* 0x0000005a4a0ba224 */ /* 0x082fe200078e02ff */
[----:B------:R-:W-:Y:S01]  /*5330*/  @!P3 STG.E.U8 desc[UR36][R4.64+0x61], R73 ;  /* 0x000061490400b986 */ /* 0x000fe2000c101124 */
[C---:B------:R-:W-:Y:S02]  /*5340*/  ISETP.LT.OR P3, PT, R0.reuse, 0x6a, !P1 ;  /* 0x0000006a0000780c */ /* 0x040fe40004f61670 */
[----:B------:R-:W-:Y:S01]  /*5350*/  @!P5 IMAD R75, R75, R90, RZ ;  /* 0x0000005a4b4bd224 */ /* 0x000fe200078e02ff */
[----:B------:R1:W-:Y:S01]  /*5360*/  @!P2 STG.E.U8 desc[UR36][R6.64+0x60], R11 ;  /* 0x0000600b0600a986 */ /* 0x0003e2000c101124 */
[----:B------:R-:W-:-:S03]  /*5370*/  ISETP.LT.OR P2, PT, R0, 0x69, !P0 ;  /* 0x000000690000780c */ /* 0x000fc60004741670 */
[----:B------:R-:W-:Y:S01]  /*5380*/  @!P5 STG.E.U8 desc[UR36][R6.64+0x61], R75 ;  /* 0x0000614b0600d986 */ /* 0x000fe2000c101124 */
[----:B------:R-:W-:Y:S01]  /*5390*/  ISETP.LT.OR P5, PT, R0, 0x6a, !P0 ;  /* 0x0000006a0000780c */ /* 0x000fe200047a1670 */
[----:B0-----:R-:W-:-:S04]  /*53a0*/  @!P4 IMAD R3, R76, R90, RZ ;  /* 0x0000005a4c03c224 */ /* 0x001fc800078e02ff */
[-C--:B------:R-:W-:Y:S01]  /*53b0*/  @!P3 IMAD R77, R77, R90.reuse, RZ ;  /* 0x0000005a4d4db224 */ /* 0x080fe200078e02ff */
[----:B------:R0:W-:Y:S01]  /*53c0*/  @!P4 STG.E.U8 desc[UR36][R4.64+0x68], R3 ;  /* 0x000068030400c986 */ /* 0x0001e2000c101124 */
[----:B------:R-:W-:Y:S02]  /*53d0*/  ISETP.LT.OR P4, PT, R0, 0x72, !P1 ;  /* 0x000000720000780c */ /* 0x000fe40004f81670 */
[-C--:B--2---:R-:W-:Y:S01]  /*53e0*/  @!P2 IMAD R9, R78, R90.reuse, RZ ;  /* 0x0000005a4e09a224 */ /* 0x084fe200078e02ff */
[----:B------:R-:W-:Y:S01]  /*53f0*/  @!P3 STG.E.U8 desc[UR36][R4.64+0x69], R77 ;  /* 0x0000694d0400b986 */ /* 0x000fe2000c101124 */
[C---:B------:R-:W-:Y:S02]  /*5400*/  ISETP.LT.OR P3, PT, R0.reuse, 0x71, !P1 ;  /* 0x000000710000780c */ /* 0x040fe40004f61670 */
[----:B------:R-:W-:Y:S01]  /*5410*/  @!P5 IMAD R79, R79, R90, RZ ;  /* 0x0000005a4f4fd224 */ /* 0x000fe200078e02ff */
[----:B------:R-:W-:Y:S01]  /*5420*/  @!P2 STG.E.U8 desc[UR36][R6.64+0x68], R9 ;  /* 0x000068090600a986 */ /* 0x000fe2000c101124 */
[----:B------:R-:W-:-:S03]  /*5430*/  ISETP.LT.OR P2, PT, R0, 0x71, !P0 ;  /* 0x000000710000780c */ /* 0x000fc60004741670 */
[----:B------:R-:W-:Y:S01]  /*5440*/  @!P5 STG.E.U8 desc[UR36][R6.64+0x69], R79 ;  /* 0x0000694f0600d986 */ /* 0x000fe2000c101124 */
[----:B------:R-:W-:Y:S01]  /*5450*/  ISETP.LT.OR P5, PT, R0, 0x79, !P0 ;  /* 0x000000790000780c */ /* 0x000fe200047a1670 */
[----:B------:R-:W-:-:S04]  /*5460*/  @!P4 IMAD R81, R81, R90, RZ ;  /* 0x0000005a5151c224 */ /* 0x000fc800078e02ff */
[-C--:B-1----:R-:W-:Y:S01]  /*5470*/  @!P3 IMAD R11, R80, R90.reuse, RZ ;  /* 0x0000005a500bb224 */ /* 0x082fe200078e02ff */
[----:B------:R-:W-:Y:S01]  /*5480*/  @!P4 STG.E.U8 desc[UR36][R4.64+0x71], R81 ;  /* 0x000071510400c986 */ /* 0x000fe2000c101124 */
[C---:B------:R-:W-:Y:S02]  /*5490*/  ISETP.LT.OR P4, PT, R0.reuse, 0x72, !P0 ;  /* 0x000000720000780c */ /* 0x040fe40004781670 */
[C---:B------:R-:W-:Y:S01]  /*54a0*/  ISETP.LT.OR P0, PT, R0.reuse, 0x7a, !P0 ;  /* 0x0000007a0000780c */ /* 0x040fe20004701670 */
[----:B------:R1:W-:Y:S01]  /*54b0*/  @!P3 STG.E.U8 desc[UR36][R4.64+0x70], R11 ;  /* 0x0000700b0400b986 */ /* 0x0003e2000c101124 */
[----:B------:R-:W-:Y:S01]  /*54c0*/  ISETP.LT.OR P3, PT, R0, 0x79, !P1 ;  /* 0x000000790000780c */ /* 0x000fe20004f61670 */
[----:B0-----:R-:W-:Y:S01]  /*54d0*/  @!P2 IMAD R3, R82, R90, RZ ;  /* 0x0000005a5203a224 */ /* 0x001fe200078e02ff */
[----:B------:R-:W-:-:S04]  /*54e0*/  ISETP.LT.OR P1, PT, R0, 0x7a, !P1 ;  /* 0x0000007a0000780c */ /* 0x000fc80004f21670 */
[----:B------:R0:W-:Y:S03]  /*54f0*/  @!P2 STG.E.U8 desc[UR36][R6.64+0x70], R3 ;  /* 0x000070030600a986 */ /* 0x0001e6000c101124 */
[-C--:B------:R-:W-:Y:S02]  /*5500*/  @!P4 IMAD R83, R83, R90.reuse, RZ ;  /* 0x0000005a5353c224 */ /* 0x080fe400078e02ff */
[-C--:B-1----:R-:W-:Y:S02]  /*5510*/  @!P5 IMAD R11, R86, R90.reuse, RZ ;  /* 0x0000005a560bd224 */ /* 0x082fe400078e02ff */
[-C--:B------:R-:W-:Y:S01]  /*5520*/  @!P3 IMAD R9, R84, R90.reuse, RZ ;  /* 0x0000005a5409b224 */ /* 0x080fe200078e02ff */
[----:B------:R0:W-:Y:S01]  /*5530*/  @!P4 STG.E.U8 desc[UR36][R6.64+0x71], R83 ;  /* 0x000071530600c986 */ /* 0x0001e2000c101124 */
[-C--:B------:R-:W-:Y:S02]  /*5540*/  @!P1 IMAD R85, R85, R90.reuse, RZ ;  /* 0x0000005a55559224 */ /* 0x080fe400078e02ff */
[----:B------:R-:W-:Y:S01]  /*5550*/  @!P0 IMAD R87, R87, R90, RZ ;  /* 0x0000005a57578224 */ /* 0x000fe200078e02ff */
[----:B------:R0:W-:Y:S04]  /*5560*/  @!P3 STG.E.U8 desc[UR36][R4.64+0x78], R9 ;  /* 0x000078090400b986 */ /* 0x0001e8000c101124 */
[----:B------:R0:W-:Y:S04]  /*5570*/  @!P1 STG.E.U8 desc[UR36][R4.64+0x79], R85 ;  /* 0x0000795504009986 */ /* 0x0001e8000c101124 */
[----:B------:R0:W-:Y:S04]  /*5580*/  @!P5 STG.E.U8 desc[UR36][R6.64+0x78], R11 ;  /* 0x0000780b0600d986 */ /* 0x0001e8000c101124 */
[----:B------:R0:W-:Y:S02]  /*5590*/  @!P0 STG.E.U8 desc[UR36][R6.64+0x79], R87 ;  /* 0x0000795706008986 */ /* 0x0001e4000c101124 */
.L_x_167:
[----:B------:R-:W-:Y:S05]  /*55a0*/  BSYNC B0 ;  /* 0x0000000000007941 */ /* 0x000fea0003800000 */
.L_x_37:
[----:B0-----:R-:W2:Y:S01]  /*55b0*/  LDL.64 R2, [R1] ;  /* 0x0000000001027983 */ /* 0x001ea20000100a00 */
[----:B------:R-:W-:Y:S01]  /*55c0*/  ULDC.64 UR4, c[0x0][0x650] ;  /* 0x0001940000047ab9 */ /* 0x000fe20000000a00 */
[----:B------:R0:W-:Y:S01]  /*55d0*/  SYNCS.ARRIVE.TRANS64.A1T0 RZ, [R98+UR47], RZ ;  /* 0x000000ff62ff79a7 */ /* 0x0001e2000810002f */
[----:B------:R-:W-:Y:S01]  /*55e0*/  PRMT R0, RZ, 0x7610, R0 ;  /* 0x00007610ff007816 */ /* 0x000fe20000000000 */
[----:B------:R-:W-:Y:S02]  /*55f0*/  IMAD.MOV.U32 R19, RZ, RZ, -0x1 ;  /* 0xffffffffff137424 */ /* 0x000fe400078e00ff */
[----:B------:R-:W-:Y:S01]  /*5600*/  IMAD.MOV.U32 R22, RZ, RZ, -0x1 ;  /* 0xffffffffff167424 */ /* 0x000fe200078e00ff */
[----:B--2---:R-:W-:-:S04]  /*5610*/  LEA R18, P0, R2, R18, 0x1 ;  /* 0x0000001202127211 */ /* 0x004fc800078008ff */
[----:B------:R-:W-:Y:S01]  /*5620*/  LEA.HI.X R17, R2, R17, R23, 0x1, P0 ;  /* 0x0000001102117211 */ /* 0x000fe200000f0c17 */
[----:B------:R-:W-:Y:S01]  /*5630*/  IMAD.MOV.U32 R2, RZ, RZ, -0x1 ;  /* 0xffffffffff027424 */ /* 0x000fe200078e00ff */
[----:B------:R-:W-:-:S04]  /*5640*/  ISETP.GE.U32.AND P0, PT, R18, UR4, PT ;  /* 0x0000000412007c0c */ /* 0x000fc8000bf06070 */
[----:B------:R-:W-:-:S13]  /*5650*/  ISETP.GE.U32.AND.EX P0, PT, R17, UR5, PT, P0 ;  /* 0x0000000511007c0c */ /* 0x000fda000bf06100 */
[----:B0-----:R-:W-:Y:S05]  /*5660*/  @P0 BRA `(.L_x_168) ;  /* 0x0000000400700947 */ /* 0x001fea0003800000 */
[----:B------:R-:W0:Y:S01]  /*5670*/  S2R R10, SR_CTAID.X ;  /* 0x00000000000a7919 */ /* 0x000e220000002500 */
[----:B------:R-:W2:Y:S01]  /*5680*/  LDC.64 R8, c[0x0][0x628] ;  /* 0x00018a00ff087b82 */ /* 0x000ea20000000a00 */
[----:B------:R-:W-:Y:S01]  /*5690*/  ULDC UR4, c[0x0][0x150] ;  /* 0x0000540000047ab9 */ /* 0x000fe20000000800 */
[----:B----4-:R-:W-:Y:S01]  /*56a0*/  IMAD.MOV.U32 R6, RZ, RZ, R18 ;  /* 0x000000ffff067224 */ /* 0x010fe200078e0012 */
[----:B------:R-:W4:Y:S01]  /*56b0*/  S2R R20, SR_CTAID.Y ;  /* 0x0000000000147919 */ /* 0x000f220000002600 */
[----:B------:R-:W-:-:S04]  /*56c0*/  IMAD.MOV.U32 R7, RZ, RZ, R17 ;  /* 0x000000ffff077224 */ /* 0x000fc800078e0011 */
[----:B-1----:R-:W1:Y:S08]  /*56d0*/  LDC R15, c[0x0][0x144] ;  /* 0x00005100ff0f7b82 */ /* 0x002e700000000800 */
[----:B------:R-:W1:Y:S08]  /*56e0*/  LDC R0, c[0x0][0x630] ;  /* 0x00018c00ff007b82 */ /* 0x000e700000000800 */
[----:B------:R-:W1:Y:S01]  /*56f0*/  LDC.64 R12, c[0x0][0x620] ;  /* 0x00018800ff0c7b82 */ /* 0x000e620000000a00 */
[----:B--2---:R-:W-:-:S04]  /*5700*/  ISETP.NE.U32.AND P0, PT, R8, RZ, PT ;  /* 0x000000ff0800720c */ /* 0x004fc80003f05070 */
[----:B------:R-:W-:Y:S02]  /*5710*/  ISETP.NE.AND.EX P0, PT, R9, RZ, PT, P0 ;  /* 0x000000ff0900720c */ /* 0x000fe40003f05300 */
[----:B0-----:R-:W-:-:S05]  /*5720*/  I2FP.F32.U32 R2, R10 ;  /* 0x0000000a00027245 */ /* 0x001fca0000201000 */
[----:B------:R-:W-:-:S04]  /*5730*/  FMUL R2, R2, UR4 ;  /* 0x0000000402027c20 */ /* 0x000fc80008400000 */
[----:B------:R0:W2:Y:S02]  /*5740*/  F2I.U32.TRUNC.NTZ R14, R2 ;  /* 0x00000002000e7305 */ /* 0x0000a4000020f000 */
[----:B----4-:R-:W-:Y:S05]  /*5750*/  @!P0 BRA `(.L_x_169) ;  /* 0x0000000000288947 */ /* 0x010fea0003800000 */
[----:B------:R-:W4:Y:S02]  /*5760*/  LDC R3, c[0x0][0x634] ;  /* 0x00018d00ff037b82 */ /* 0x000f240000000800 */
[----:B----4-:R-:W-:-:S05]  /*5770*/  IADD3 R7, P0, R18, R3, RZ ;  /* 0x0000000312077210 */ /* 0x010fca0007f1e0ff */
[----:B---3--:R-:W-:-:S04]  /*5780*/  IMAD.X R11, RZ, RZ, R17, P0 ;  /* 0x000000ffff0b7224 */ /* 0x008fc800000e0611 */
[----:B0-----:R-:W-:-:S04]  /*5790*/  IMAD.WIDE.U32 R2, R11, R8, RZ ;  /* 0x000000080b027225 */ /* 0x001fc800078e00ff */
[----:B------:R-:W-:-:S04]  /*57a0*/  IMAD.WIDE.U32 R4, P0, R7, R9, R2 ;  /* 0x0000000907047225 */ /* 0x000fc80007800002 */
[----:B------:R-:W-:-:S04]  /*57b0*/  IMAD.WIDE.U32 R2, R7, R8, RZ ;  /* 0x0000000807027225 */ /* 0x000fc800078e00ff */
[----:B------:R-:W-:Y:S01]  /*57c0*/  IMAD.X R7, RZ, RZ, RZ, P0 ;  /* 0x000000ffff077224 */ /* 0x000fe200000e06ff */
[----:B------:R-:W-:Y:S01]  /*57d0*/  IADD3 RZ, P0, R3, R4, RZ ;  /* 0x0000000403ff7210 */ /* 0x000fe20007f1e0ff */
[----:B------:R-:W-:-:S04]  /*57e0*/  IMAD.MOV.U32 R6, RZ, RZ, R5 ;  /* 0x000000ffff067224 */ /* 0x000fc800078e0005 */
[----:B------:R-:W-:-:S08]  /*57f0*/  IMAD.WIDE.U32.X R6, R11, R9, R6, P0 ;  /* 0x000000090b067225 */ /* 0x000fd000000e0406 */
.L_x_169:
[----:B------:R-:W4:Y:S01]  /*5800*/  LDC.64 R26, c[0x0][0x640] ;  /* 0x00019000ff1a7b82 */ /* 0x000f220000000a00 */
[-C--:B-1-3--:R-:W-:Y:S01]  /*5810*/  SHF.R.U64 R11, R6, R0.reuse, R7 ;  /* 0x00000000060b7219 */ /* 0x08afe20000001207 */
[----:B------:R-:W-:Y:S01]  /*5820*/  IMAD.MOV.U32 R19, RZ, RZ, R17 ;  /* 0x000000ffff137224 */ /* 0x000fe200078e0011 */
[----:B------:R-:W-:Y:S01]  /*5830*/  SHF.R.U32.HI R0, RZ, R0, R7 ;  /* 0x00000000ff007219 */ /* 0x000fe20000011607 */
[----:B--2---:R-:W-:Y:S01]  /*5840*/  IMAD.MOV R14, RZ, RZ, -R14 ;  /* 0x000000ffff0e7224 */ /* 0x004fe200078e0a0e */
[----:B------:R-:W-:Y:S01]  /*5850*/  IADD3 R5, P0, RZ, -R11, RZ ;  /* 0x8000000bff057210 */ /* 0x000fe20007f1e0ff */
[----:B------:R-:W-:Y:S01]  /*5860*/  ULDC UR4, c[0x0][0x154] ;  /* 0x0000550000047ab9 */ /* 0x000fe20000000800 */
[----:B------:R-:W-:Y:S01]  /*5870*/  IMAD.MOV.U32 R7, RZ, RZ, 0x1 ;  /* 0x00000001ff077424 */ /* 0x000fe200078e00ff */
[----:B------:R-:W1:Y:S01]  /*5880*/  LDC R4, c[0x0][0x618] ;  /* 0x00018600ff047b82 */ /* 0x000e620000000800 */
[----:B------:R-:W-:Y:S02]  /*5890*/  IMAD R22, R15, R14, R10 ;  /* 0x0000000e0f167224 */ /* 0x000fe400078e020a */
[----:B------:R-:W-:-:S04]  /*58a0*/  IMAD.X R3, RZ, RZ, ~R0, P0 ;  /* 0x000000ffff037224 */ /* 0x000fc800000e0e00 */
[-C--:B------:R-:W-:Y:S01]  /*58b0*/  IMAD R0, R3, R12.reuse, RZ ;  /* 0x0000000c03007224 */ /* 0x080fe200078e02ff */
[----:B------:R-:W2:Y:S01]  /*58c0*/  LDC R6, c[0x0][0x608] ;  /* 0x00018200ff067b82 */ /* 0x000ea20000000800 */
[----:B0-----:R-:W-:-:S04]  /*58d0*/  IMAD.WIDE.U32 R2, R5, R12, R18 ;  /* 0x0000000c05027225 */ /* 0x001fc800078e0012 */
[----:B------:R-:W-:Y:S01]  /*58e0*/  IMAD R5, R5, R13, R0 ;  /* 0x0000000d05057224 */ /* 0x000fe200078e0200 */
[----:B------:R-:W-:Y:S02]  /*58f0*/  I2FP.F32.U32 R0, R20 ;  /* 0x0000001400007245 */ /* 0x000fe40000201000 */
[----:B------:R-:W0:Y:S01]  /*5900*/  LDC R24, c[0x0][0x658] ;  /* 0x00019600ff187b82 */ /* 0x000e220000000800 */
[----:B------:R-:W-:Y:S01]  /*5910*/  IMAD.IADD R3, R3, 0x1, R5 ;  /* 0x0000000103037824 */ /* 0x000fe200078e0205 */
[----:B----4-:R-:W-:Y:S01]  /*5920*/  ISETP.NE.U32.AND P0, PT, R26, RZ, PT ;  /* 0x000000ff1a00720c */ /* 0x010fe20003f05070 */
[----:B------:R-:W-:Y:S01]  /*5930*/  FMUL R0, R0, UR4 ;  /* 0x0000000400007c20 */ /* 0x000fe20008400000 */
[----:B------:R-:W-:Y:S02]  /*5940*/  IMAD.MOV.U32 R5, RZ, RZ, -0x1 ;  /* 0xffffffffff057424 */ /* 0x000fe400078e00ff */
[----:B------:R-:W-:Y:S01]  /*5950*/  ISETP.NE.AND.EX P0, PT, R27, RZ, PT, P0 ;  /* 0x000000ff1b00720c */ /* 0x000fe20003f05300 */
[----:B------:R3:W4:Y:S01]  /*5960*/  F2I.U32.TRUNC.NTZ R12, R0 ;  /* 0x00000000000c7305 */ /* 0x000722000020f000 */
[----:B------:R-:W3:Y:S01]  /*5970*/  LDC R15, c[0x0][0x148] ;  /* 0x00005200ff0f7b82 */ /* 0x000ee20000000800 */
[----:B-1----:R-:W-:-:S02]  /*5980*/  SHF.R.U64 R10, R2, R4, R3 ;  /* 0x00000004020a7219 */ /* 0x002fc40000001203 */
[----:B------:R-:W-:-:S05]  /*5990*/  SHF.R.U32.HI R3, RZ, R4, R3 ;  /* 0x00000004ff037219 */ /* 0x000fca0000011603 */
[----:B------:R-:W1:Y:S01]  /*59a0*/  LDC R14, c[0x0][0x600] ;  /* 0x00018000ff0e7b82 */ /* 0x000e620000000800 */
[-CC-:B--2---:R-:W-:Y:S02]  /*59b0*/  SHF.R.U64 R8, R10, R6.reuse, R3.reuse ;  /* 0x000000060a087219 */ /* 0x184fe40000001203 */
[----:B------:R-:W-:-:S05]  /*59c0*/  SHF.R.U32.HI R3, RZ, R6, R3 ;  /* 0x00000006ff037219 */ /* 0x000fca0000011603 */
[----:B------:R-:W2:Y:S01]  /*59d0*/  LDC R21, c[0x0][0x648] ;  /* 0x00019200ff157b82 */ /* 0x000ea20000000800 */
[-CC-:B0-----:R-:W-:Y:S02]  /*59e0*/  SHF.R.U64 R13, R8, R24.reuse, R3.reuse ;  /* 0x00000018080d7219 */ /* 0x181fe40000001203 */
[-C--:B------:R-:W-:Y:S02]  /*59f0*/  SHF.L.U32 R5, R5, R24.reuse, RZ ;  /* 0x0000001805057219 */ /* 0x080fe400000006ff */
[-C--:B------:R-:W-:Y:S01]  /*5a00*/  SHF.R.U32.HI R3, RZ, R24.reuse, R3 ;  /* 0x00000018ff037219 */ /* 0x080fe20000011603 */
[----:B------:R-:W-:Y:S01]  /*5a10*/  IMAD.MOV.U32 R2, RZ, RZ, R13 ;  /* 0x000000ffff027224 */ /* 0x000fe200078e000d */
[----:B------:R-:W-:Y:S01]  /*5a20*/  SHF.L.U32 R24, R7, R24, RZ ;  /* 0x0000001807187219 */ /* 0x000fe200000006ff */
[----:B------:R-:W0:Y:S01]  /*5a30*/  LDC R25, c[0x0][0x638] ;  /* 0x00018e00ff197b82 */ /* 0x000e220000000800 */
[----:B------:R-:W-:-:S07]  /*5a40*/  LOP3.LUT R19, RZ, R5, RZ, 0x33, !PT ;  /* 0x00000005ff137212 */ /* 0x000fce00078e33ff */
[----:B------:R-:W0:Y:S01]  /*5a50*/  LDC R28, c[0x0][0x610] ;  /* 0x00018400ff1c7b82 */ /* 0x000e220000000800 */
[----:B----4-:R-:W-:Y:S05]  /*5a60*/  @!P0 BRA `(.L_x_170) ;  /* 0x0000000000288947 */ /* 0x010fea0003800000 */
[----:B---3--:R-:W3:Y:S02]  /*5a70*/  LDC R0, c[0x0][0x64c] ;  /* 0x00019300ff007b82 */ /* 0x008ee40000000800 */
[----:B---3--:R-:W-:-:S05]  /*5a80*/  IADD3 R7, P0, R13, R0, RZ ;  /* 0x000000000d077210 */ /* 0x008fca0007f1e0ff */
        /* <DEDUP_REMOVED lines=8> */
.L_x_170:
[----:B------:R-:W4:Y:S01]  /*5b10*/  LDC R4, c[0x0][0x65c] ;  /* 0x00019700ff047b82 */ /* 0x000f220000000800 */
[----:B--23--:R-:W-:Y:S01]  /*5b20*/  SHF.R.U64 R0, R2, R21, R3 ;  /* 0x0000001502007219 */ /* 0x00cfe20000001203 */
[----:B-1----:R-:W-:Y:S01]  /*5b30*/  VIADD R3, R14, 0xffffffff ;  /* 0xffffffff0e037836 */ /* 0x002fe20000000000 */
[----:B------:R-:W-:Y:S01]  /*5b40*/  LOP3.LUT R19, R8, R19, RZ, 0xc0, !PT ;  /* 0x0000001308137212 */ /* 0x000fe200078ec0ff */
[----:B------:R-:W-:Y:S02]  /*5b50*/  IMAD.MOV R12, RZ, RZ, -R12 ;  /* 0x000000ffff0c7224 */ /* 0x000fe400078e0a0c */
[----:B------:R-:W-:Y:S01]  /*5b60*/  IMAD.MOV R2, RZ, RZ, -R0 ;  /* 0x000000ffff027224 */ /* 0x000fe200078e0a00 */
[----:B------:R-:W-:Y:S01]  /*5b70*/  LOP3.LUT R3, R10, R3, RZ, 0xc0, !PT ;  /* 0x000000030a037212 */ /* 0x000fe200078ec0ff */
[----:B------:R-:W-:Y:S02]  /*5b80*/  IMAD R19, R24, R0, R19 ;  /* 0x0000000018137224 */ /* 0x000fe400078e0213 */
[----:B0-----:R-:W-:-:S04]  /*5b90*/  IMAD R0, R2, R25, R13 ;  /* 0x0000001902007224 */ /* 0x001fc800078e020d */
[----:B------:R-:W-:Y:S01]  /*5ba0*/  IMAD R2, R0, R14, R3 ;  /* 0x0000000e00027224 */ /* 0x000fe200078e0203 */
[----:B----4-:R-:W-:Y:S01]  /*5bb0*/  ISETP.NE.AND P0, PT, R4, 0x1, PT ;  /* 0x000000010400780c */ /* 0x010fe20003f05270 */
[----:B------:R-:W-:-:S05]  /*5bc0*/  IMAD.MOV.U32 R4, RZ, RZ, 0x1 ;  /* 0x00000001ff047424 */ /* 0x000fca00078e00ff */
[----:B------:R-:W-:-:S07]  /*5bd0*/  PRMT R0, R4, 0x7610, R0 ;  /* 0x0000761004007816 */ /* 0x000fce0000000000 */
[----:B------:R-:W-:-:S04]  /*5be0*/  @P0 IMAD R22, R15, R12, R20 ;  /* 0x0000000c0f160224 */ /* 0x000fc800078e0214 */
[----:B------:R-:W-:-:S05]  /*5bf0*/  IMAD R19, R19, R28, R22 ;  /* 0x0000001c13137224 */ /* 0x000fca00078e0216 */
[----:B------:R-:W-:Y:S02]  /*5c00*/  SEL R22, R2, R19, !P0 ;  /* 0x0000001302167207 */ /* 0x000fe40004000000 */
[----:B------:R-:W-:Y:S01]  /*5c10*/  SEL R19, R19, R2, !P0 ;  /* 0x0000000213137207 */ /* 0x000fe20004000000 */
[----:B------:R-:W-:-:S07]  /*5c20*/  IMAD.MOV.U32 R2, RZ, RZ, R11 ;  /* 0x000000ffff027224 */ /* 0x000fce00078e000b */
.L_x_168:
[----:B------:R-:W-:Y:S02]  /*5c30*/  LOP3.LUT P0, RZ, R0, 0xff, RZ, 0xc0, !PT ;  /* 0x000000ff00ff7812 */ /* 0x000fe4000780c0ff */
[----:B------:R-:W-:-:S11]  /*5c40*/  LOP3.LUT R101, R101, 0x1, RZ, 0x3c, !PT ;  /* 0x0000000165657812 */ /* 0x000fd600078e3cff */
[----:B------:R-:W-:Y:S05]  /*5c50*/  @P0 BRA `(.L_x_171) ;  /* 0xffffffbc002c0947 */ /* 0x000fea000383ffff */
[----:B------:R-:W-:Y:S05]  /*5c60*/  EXIT ;  /* 0x000000000000794d */ /* 0x000fea0003800000 */
.L_x_18:
[----:B------:R-:W-:-:S08]  /*5c70*/  ISETP.NE.AND P0, PT, R5, RZ, PT ;  /* 0x000000ff0500720c */ /* 0x000fd00003f05270 */
[----:B0-----:R-:W0:-:S00]  /*5c80*/  USETMAXREG.DEALLOC.CTAPOOL 0x28 ;  /* 0x00000028000079c8 */ /* 0x001e0000080e0500 */
[----:B------:R-:W-:Y:S05]  /*5c90*/  @P0 EXIT ;  /* 0x000000000000094d */ /* 0x000fea0003800000 */
[----:B0-----:R-:W-:Y:S01]  /*5ca0*/  LOP3.LUT P0, RZ, R8, 0xff, RZ, 0xc0, !PT ;  /* 0x000000ff08ff7812 */ /* 0x001fe2000780c0ff */
[----:B------:R-:W-:Y:S02]  /*5cb0*/  IMAD.MOV.U32 R0, RZ, RZ, 0x1 ;  /* 0x00000001ff007424 */ /* 0x000fe400078e00ff */
[----:B------:R-:W-:-:S10]  /*5cc0*/  IMAD.MOV.U32 R7, RZ, RZ, RZ ;  /* 0x000000ffff077224 */ /* 0x000fd400078e00ff */
[----:B------:R-:W-:Y:S05]  /*5cd0*/  @!P0 BRA `(.L_x_172) ;  /* 0x0000000c00888947 */ /* 0x000fea0003800000 */
[----:B------:R-:W0:Y:S01]  /*5ce0*/  S2UR UR9, SR_CgaCtaId ;  /* 0x00000000000979c3 */ /* 0x000e220000008800 */
[----:B------:R-:W-:Y:S01]  /*5cf0*/  ULDC UR5, c[0x0][0x658] ;  /* 0x0001960000057ab9 */ /* 0x000fe20000000800 */
[----:B------:R-:W-:Y:S01]  /*5d00*/  UMOV UR10, 0xffffffff ;  /* 0xffffffff000a7882 */ /* 0x000fe20000000000 */
[----:B------:R-:W-:Y:S01]  /*5d10*/  UMOV UR14, 0x1 ;  /* 0x00000001000e7882 */ /* 0x000fe20000000000 */
[----:B------:R-:W-:Y:S01]  /*5d20*/  USHF.L.U32 UR10, UR10, UR5, URZ ;  /* 0x000000050a0a7299 */ /* 0x000fe2000800063f */
[----:B------:R-:W-:Y:S01]  /*5d30*/  LOP3.LUT P0, RZ, R4, 0x1f, RZ, 0xc0, !PT ;  /* 0x0000001f04ff7812 */ /* 0x000fe2000780c0ff */
[----:B------:R-:W-:Y:S01]  /*5d40*/  BSSY B0, `(.L_x_172) ;  /* 0x00000db000007945 */ /* 0x000fe20003800000 */
[C---:B------:R-:W-:Y:S01]  /*5d50*/  ISETP.NE.AND P2, PT, R3.reuse, RZ, PT ;  /* 0x000000ff0300720c */ /* 0x040fe20003f45270 */
[----:B------:R-:W-:Y:S01]  /*5d60*/  IMAD.MOV.U32 R8, RZ, RZ, 0x1 ;  /* 0x00000001ff087424 */ /* 0x000fe200078e00ff */
[----:B------:R-:W-:Y:S01]  /*5d70*/  ISETP.NE.OR P0, PT, R3, RZ, !P0 ;  /* 0x000000ff0300720c */ /* 0x000fe20004705670 */
[----:B------:R-:W-:Y:S01]  /*5d80*/  IMAD.MOV.U32 R0, RZ, RZ, 0x1 ;  /* 0x00000001ff007424 */ /* 0x000fe200078e00ff */
[----:B------:R-:W-:Y:S01]  /*5d90*/  LOP3.LUT R6, R16, 0x2, RZ, 0xfc, !PT ;  /* 0x0000000210067812 */ /* 0x000fe200078efcff */
[----:B------:R-:W-:Y:S01]  /*5da0*/  IMAD.MOV.U32 R7, RZ, RZ, RZ ;  /* 0x000000ffff077224 */ /* 0x000fe200078e00ff */
[----:B------:R-:W-:Y:S01]  /*5db0*/  ULDC UR4, c[0x0][0x600] ;  /* 0x0001800000047ab9 */ /* 0x000fe20000000800 */
[----:B------:R-:W-:Y:S01]  /*5dc0*/  UMOV UR19, 0x1111 ;  /* 0x0000111100137882 */ /* 0x000fe20000000000 */
[----:B------:R-:W-:-:S02]  /*5dd0*/  UIADD3 UR25, UR40, 0x1, URZ ;  /* 0x0000000128197890 */ /* 0x000fc4000fffe03f */
[----:B------:R-:W-:Y:S02]  /*5de0*/  UIADD3 UR4, UR4, -0x1, URZ ;  /* 0xffffffff04047890 */ /* 0x000fe4000fffe03f */
[----:B------:R-:W-:Y:S01]  /*5df0*/  USHF.L.U32 UR5, UR14, UR5, URZ ;  /* 0x000000050e057299 */ /* 0x000fe2000800063f */
[----:B------:R-:W-:Y:S01]  /*5e00*/  ULDC.64 UR26, c[0x0][0x198] ;  /* 0x00006600001a7ab9 */ /* 0x000fe20000000a00 */
[----:B0-----:R-:W-:Y:S02]  /*5e10*/  USHF.R.U32.HI UR24, URZ, 0x2, UR9 ;  /* 0x000000023f187899 */ /* 0x001fe40008011609 */
[----:B------:R-:W-:Y:S02]  /*5e20*/  ULOP3.LUT UR8, UR9, 0x3, URZ, 0xc0, !UPT ;  /* 0x0000000309087892 */ /* 0x000fe4000f8ec03f */
[----:B------:R-:W-:Y:S02]  /*5e30*/  USHF.L.U32 UR6, UR9, 0x5, URZ ;  /* 0x0000000509067899 */ /* 0x000fe4000800063f */
[----:B------:R-:W-:-:S02]  /*5e40*/  USHF.L.U32 UR7, UR9, 0xb, URZ ;  /* 0x0000000b09077899 */ /* 0x000fc4000800063f */
[----:B------:R-:W-:Y:S02]  /*5e50*/  ULOP3.LUT UR9, UR9, 0xfffffffc, URZ, 0xc0, !UPT ;  /* 0xfffffffc09097892 */ /* 0x000fe4000f8ec03f */
[----:B------:R-:W-:Y:S02]  /*5e60*/  UISETP.GT.U32.AND UP0, UPT, UR8, 0xffff, UPT ;  /* 0x0000ffff0800788c */ /* 0x000fe4000bf04070 */
[----:B------:R-:W-:Y:S02]  /*5e70*/  ULOP3.LUT UR11, UR9, 0x1, URZ, 0xfc, !UPT ;  /* 0x00000001090b7892 */ /* 0x000fe4000f8efc3f */
[----:B------:R-:W-:Y:S02]  /*5e80*/  ULOP3.LUT UR12, UR9, 0x2, URZ, 0xfc, !UPT ;  /* 0x00000002090c7892 */ /* 0x000fe4000f8efc3f */
[----:B------:R-:W-:Y:S02]  /*5e90*/  ULOP3.LUT UR13, UR7, 0x1800, URZ, 0xc0, !UPT ;  /* 0x00001800070d7892 */ /* 0x000fe4000f8ec03f */
[----:B------:R-:W-:-:S02]  /*5ea0*/  ULOP3.LUT UR7, URZ, UR10, URZ, 0x33, !UPT ;  /* 0x0000000a3f077292 */ /* 0x000fc4000f8e333f */
[----:B------:R-:W-:Y:S02]  /*5eb0*/  USHF.L.U32 UR10, UR14, UR9, URZ ;  /* 0x000000090e0a7299 */ /* 0x000fe4000800063f */
[----:B------:R-:W-:Y:S02]  /*5ec0*/  ULOP3.LUT UR9, UR9, 0x3, URZ, 0xfc, !UPT ;  /* 0x0000000309097892 */ /* 0x000fe4000f8efc3f */
[----:B------:R-:W-:Y:S02]  /*5ed0*/  USHF.L.U32 UR11, UR14, UR11, URZ ;  /* 0x0000000b0e0b7299 */ /* 0x000fe4000800063f */
[----:B------:R-:W-:Y:S02]  /*5ee0*/  USHF.L.U32 UR12, UR14, UR12, URZ ;  /* 0x0000000c0e0c7299 */ /* 0x000fe4000800063f */
[----:B------:R-:W-:Y:S02]  /*5ef0*/  USEL UR8, UR8, 0xffff, !UP0 ;  /* 0x0000ffff08087887 */ /* 0x000fe4000c000000 */
[----:B------:R-:W-:-:S02]  /*5f00*/  USHF.L.U32 UR9, UR14, UR9, URZ ;  /* 0x000000090e097299 */ /* 0x000fc4000800063f */
[----:B------:R-:W-:Y:S02]  /*5f10*/  ULOP3.LUT UR10, UR12, UR10, UR11, 0xfe, !UPT ;  /* 0x0000000a0c0a7292 */ /* 0x000fe4000f8efe0b */
[----:B------:R-:W-:Y:S02]  /*5f20*/  ULOP3.LUT UR8, UR8, 0xffff, URZ, 0xc0, !UPT ;  /* 0x0000ffff08087892 */ /* 0x000fe4000f8ec03f */
[----:B------:R-:W-:Y:S02]  /*5f30*/  ULEA UR28, UR24, 0x200, 0xa ;  /* 0x00000200181c7891 */ /* 0x000fe4000f8e503f */
[----:B------:R-:W-:Y:S02]  /*5f40*/  ULOP3.LUT UR6, UR6, 0x60, URZ, 0xc0, !UPT ;  /* 0x0000006006067892 */ /* 0x000fe4000f8ec03f */
[----:B------:R-:W-:Y:S02]  /*5f50*/  ULOP3.LUT UR13, UR13, 0x12200, URZ, 0xfc, !UPT ;  /* 0x000122000d0d7892 */ /* 0x000fe4000f8efc3f */
[----:B------:R-:W-:-:S02]  /*5f60*/  ULOP3.LUT UR18, UR10, UR9, URZ, 0xfc, !UPT ;  /* 0x000000090a127292 */ /* 0x000fc4000f8efc3f */
[----:B------:R-:W-:-:S12]  /*5f70*/  USHF.L.U32 UR19, UR19, UR8, URZ ;  /* 0x0000000813137299 */ /* 0x000fd8000800063f */
.L_x_184:
[----:B------:R-:W-:-:S03]  /*5f80*/  UMOV UR8, 0xffffffff ;  /* 0xffffffff00087882 */ /* 0x000fc60000000000 */
[----:B------:R-:W-:Y:S05]  /*5f90*/  BRA.DIV UR8, `(.L_x_173) ;  /* 0x0000001608e47947 */ /* 0x000fea000b800000 */
[----:B------:R-:W-:-:S13]  /*5fa0*/  ELECT P6, URZ, PT ;  /* 0x00000000003f782f */ /* 0x000fda00038c0000 */
.L_x_211:
[----:B------:R-:W0:Y:S01]  /*5fb0*/  LDC R3, c[0x0][0x28c] ;  /* 0x0000a300ff037b82 */ /* 0x000e220000000800 */
[----:B------:R-:W-:Y:S01]  /*5fc0*/  BSSY B1, `(.L_x_174) ;  /* 0x000003a000017945 */ /* 0x000fe20003800000 */
[----:B0-----:R-:W-:-:S13]  /*5fd0*/  ISETP.LT.OR P6, PT, R3, 0x1, !P6 ;  /* 0x000000010300780c */ /* 0x001fda00077c1670 */
[----:B------:R-:W-:Y:S05]  /*5fe0*/  @P6 BRA `(.L_x_175) ;  /* 0x0000000000dc6947 */ /* 0x000fea0003800000 */
[----:B------:R-:W-:Y:S01]  /*5ff0*/  LEA R19, R19, UR24, 0x2 ;  /* 0x0000001813137c11 */ /* 0x000fe2000f8e10ff */
[----:B------:R-:W-:Y:S01]  /*6000*/  IMAD.MOV.U32 R12, RZ, RZ, RZ ;  /* 0x000000ffff0c7224 */ /* 0x000fe200078e00ff */
[----:B------:R-:W-:Y:S01]  /*6010*/  LEA R22, R22, UR6, 0x7 ;  /* 0x0000000616167c11 */ /* 0x000fe2000f8e38ff */
[----:B------:R-:W-:Y:S02]  /*6020*/  IMAD.U32 R13, RZ, RZ, UR25 ;  /* 0x00000019ff0d7e24 */ /* 0x000fe4000f8e00ff */
[----:B------:R-:W-:Y:S02]  /*6030*/  IMAD.MOV.U32 R3, RZ, RZ, R0 ;  /* 0x000000ffff037224 */ /* 0x000fe400078e0000 */
[----:B------:R-:W-:Y:S02]  /*6040*/  IMAD.MOV.U32 R4, RZ, RZ, R7 ;  /* 0x000000ffff047224 */ /* 0x000fe400078e0007 */
[----:B------:R-:W-:-:S07]  /*6050*/  IMAD.SHL.U32 R19, R19, 0x10, RZ ;  /* 0x0000001013137824 */ /* 0x000fce00078e00ff */
.L_x_179:
[----:B------:R-:W0:Y:S01]  /*6060*/  S2R R10, SR_CgaCtaId ;  /* 0x00000000000a7919 */ /* 0x000e220000008800 */
[----:B------:R-:W-:Y:S01]  /*6070*/  MOV R5, 0x400 ;  /* 0x0000040000057802 */ /* 0x000fe20000000f00 */
[----:B------:R-:W1:Y:S03]  /*6080*/  @!P2 LDC R9, c[0x0][0x500] ;  /* 0x00014000ff09ab82 */ /* 0x000e660000000800 */
[----:B0-----:R-:W-:Y:S02]  /*6090*/  LEA R11, R10, R5, 0x18 ;  /* 0x000000050a0b7211 */ /* 0x001fe400078ec0ff */
[----:B------:R-:W-:-:S03]  /*60a0*/  SHF.L.U32 R5, R3, 0x1f, RZ ;  /* 0x0000001f03057819 */ /* 0x000fc600000006ff */
[----:B------:R-:W-:-:S04]  /*60b0*/  IMAD R10, R4, 0x8, R11 ;  /* 0x00000008040a7824 */ /* 0x000fc800078e020b */
[----:B------:R-:W0:Y:S02]  /*60c0*/  SYNCS.PHASECHK.TRANS64.TRYWAIT P1, [R10+URZ+0x90], R5 ;  /* 0x000090050a0075a7 */ /* 0x000e24000802017f */
[----:B01----:R-:W-:Y:S05]  /*60d0*/  @!P1 BRA `(.L_x_176) ;  /* 0x0000001400b49947 */ /* 0x003fea0003800000 */
.L_x_212:
[----:B0-----:R-:W-:Y:S01]  /*60e0*/  PRMT R5, R6, 0x9910, RZ ;  /* 0x0000991006057816 */ /* 0x001fe200000000ff */
[----:B------:R0:W-:Y:S03]  /*60f0*/  @!P2 SYNCS.ARRIVE.TRANS64 RZ, [R10+URZ], R9 ;  /* 0x000000090affa9a7 */ /* 0x0001e6000800003f */
[----:B------:R-:W-:-:S13]  /*6100*/  ISETP.NE.AND P1, PT, R5, 0x2, PT ;  /* 0x000000020500780c */ /* 0x000fda0003f25270 */
[----:B0-----:R-:W-:Y:S05]  /*6110*/  @P1 BRA `(.L_x_177) ;  /* 0x0000000000041947 */ /* 0x001fea0003800000 */
[----:B------:R-:W-:Y:S01]  /*6120*/  BPT.TRAP 0x1 ;  /* 0x000000040000795c */ /* 0x000fe20000300000 */
.L_x_177:
[----:B------:R-:W-:Y:S05]  /*6130*/  @P0 BRA `(.L_x_178) ;  /* 0x0000000000040947 */ /* 0x000fea0003800000 */
[----:B------:R-:W-:Y:S01]  /*6140*/  BPT.TRAP 0x1 ;  /* 0x000000040000795c */ /* 0x000fe20000300000 */
.L_x_178:
[----:B------:R-:W-:Y:S01]  /*6150*/  R2UR UR11, R4 ;  /* 0x00000000040b72ca */ /* 0x000fe200000e0000 */
[----:B------:R-:W-:Y:S01]  /*6160*/  VIADD R13, R13, 0xffffffff ;  /* 0xffffffff0d0d7836 */ /* 0x000fe20000000000 */
[----:B------:R-:W-:Y:S01]  /*6170*/  R2UR UR21, R11 ;  /* 0x000000000b1572ca */ /* 0x000fe200000e0000 */
[----:B------:R-:W-:Y:S01]  /*6180*/  UIADD3 UR14, UP0, UR26, 0xf0, URZ ;  /* 0x000000f01a0e7890 */ /* 0x000fe2000ff1e03f */
[----:B------:R-:W-:Y:S01]  /*6190*/  R2UR UR22, R19 ;  /* 0x00000000131672ca */ /* 0x000fe200000e0000 */
[----:B------:R-:W-:Y:S01]  /*61a0*/  UIADD3 UR30, UP1, UR26, 0x1f0, URZ ;  /* 0x000001f01a1e7890 */ /* 0x000fe2000ff3e03f */
[----:B------:R-:W-:Y:S01]  /*61b0*/  R2UR UR9, R10 ;  /* 0x000000000a0972ca */ /* 0x000fe200000e0000 */
[----:B------:R-:W-:Y:S01]  /*61c0*/  UIADD3.X UR15, URZ, UR27, URZ, UP0, !UPT ;  /* 0x0000001b3f0f7290 */ /* 0x000fe200087fe43f */
[----:B------:R-:W-:Y:S01]  /*61d0*/  R2UR UR10, R12 ;  /* 0x000000000c0a72ca */ /* 0x000fe200000e0000 */
[----:B------:R-:W-:Y:S01]  /*61e0*/  UPRMT UR20, URZ, 0x5410, UR19 ;  /* 0x000054103f147896 */ /* 0x000fe20008000013 */
[----:B------:R-:W-:Y:S01]  /*61f0*/  R2UR UR12, R2 ;  /* 0x00000000020c72ca */ /* 0x000fe200000e0000 */
[----:B------:R-:W-:Y:S01]  /*6200*/  VIADD R4, R4, 0x1 ;  /* 0x0000000104047836 */ /* 0x000fe20000000000 */
[----:B------:R-:W-:Y:S01]  /*6210*/  R2UR UR23, R22 ;  /* 0x00000000161772ca */ /* 0x000fe200000e0000 */
[----:B------:R-:W-:Y:S01]  /*6220*/  ULEA UR8, UR11, UR28, 0xc ;  /* 0x0000001c0b087291 */ /* 0x000fe2000f8e603f */
[----:B------:R-:W-:Y:S01]  /*6230*/  ISETP.GT.AND P3, PT, R13, 0x1, PT ;  /* 0x000000010d00780c */ /* 0x000fe20003f64270 */
[----:B------:R-:W-:Y:S01]  /*6240*/  ULEA UR11, UR11, UR13, 0xd ;  /* 0x0000000d0b0b7291 */ /* 0x000fe2000f8e683f */
[----:B------:R-:W-:Y:S01]  /*6250*/  ISETP.NE.AND P1, PT, R4, 0x12, PT ;  /* 0x000000120400780c */ /* 0x000fe20003f25270 */
[----:B------:R-:W-:Y:S01]  /*6260*/  UIADD3 UR8, UR21, UR8, URZ ;  /* 0x0000000815087290 */ /* 0x000fe2000fffe03f */
[----:B------:R-:W-:Y:S01]  /*6270*/  VIADD R12, R12, 0x40 ;  /* 0x000000400c0c7836 */ /* 0x000fe20000000000 */
[----:B------:R-:W-:Y:S01]  /*6280*/  UIADD3 UR21, UR21, UR11, URZ ;  /* 0x0000000b15157290 */ /* 0x000fe2000fffe03f */
[----:B------:R-:W-:Y:S01]  /*6290*/  SEL R10, RZ, 0x1, P1 ;  /* 0x00000001ff0a7807 */ /* 0x000fe20000800000 */
[----:B------:R-:W-:Y:S01]  /*62a0*/  UPRMT UR29, URZ, 0x5410, UR18 ;  /* 0x000054103f1d7896 */ /* 0x000fe20008000012 */
[----:B------:R-:W-:Y:S01]  /*62b0*/  SEL R4, R4, RZ, P1 ;  /* 0x000000ff04047207 */ /* 0x000fe20000800000 */
[----:B------:R-:W-:Y:S01]  /*62c0*/  UIADD3.X UR31, URZ, UR27, URZ, UP1, !UPT ;  /* 0x0000001b3f1f7290 */ /* 0x000fe20008ffe43f */
[----:B------:R-:W-:Y:S01]  /*62d0*/  LOP3.LUT R3, R3, R10, RZ, 0x3c, !PT ;  /* 0x0000000a03037212 */ /* 0x000fe200078e3cff */
[----:B------:R-:W-:Y:S01]  /*62e0*/  UMOV UR16, 0x0 ;  /* 0x0000000000107882 */ /* 0x000fe20000000000 */
[----:B------:R-:W-:Y:S01]  /*62f0*/  UMOV UR17, 0x10000000 ;  /* 0x1000000000117882 */ /* 0x000fe20000000000 */
[----:B------:R-:W-:-:S02]  /*6300*/  UMOV UR11, UR22 ;  /* 0x00000016000b7c82 */ /* 0x000fc40008000000 */
[----:B------:R0:W-:Y:S02]  /*6310*/  UTMALDG.3D.MULTICAST [UR8], [UR14], UR20, desc[UR16] ;  /* 0x000010080e0073b4 */ /* 0x0001e40008011814 */
[----:B0-----:R-:W-:Y:S01]  /*6320*/  UMOV UR8, UR21 ;  /* 0x0000001500087c82 */ /* 0x001fe20008000000 */
[----:B------:R-:W-:Y:S02]  /*6330*/  UMOV UR11, UR23 ;  /* 0x00000017000b7c82 */ /* 0x000fe40008000000 */
[----:B------:R0:W-:Y:S02]  /*6340*/  UTMALDG.3D.MULTICAST [UR8], [UR30], UR29, desc[UR16] ;  /* 0x000010081e0073b4 */ /* 0x0001e4000801181d */
[----:B0-----:R-:W-:Y:S05]  /*6350*/  @P3 BRA `(.L_x_179) ;  /* 0xfffffffc00403947 */ /* 0x001fea000383ffff */
.L_x_175:
[----:B------:R-:W-:Y:S05]  /*6360*/  BSYNC B1 ;  /* 0x0000000000017941 */ /* 0x000fea0003800000 */
.L_x_174:
[----:B------:R-:W2:Y:S01]  /*6370*/  LDL.64 R10, [R1] ;  /* 0x00000000010a7983 */ /* 0x000ea20000100a00 */
[----:B------:R-:W-:Y:S01]  /*6380*/  LOP3.LUT P4, RZ, R8, 0xff, RZ, 0xc0, !PT ;  /* 0x000000ff08ff7812 */ /* 0x000fe2000788c0ff */
[----:B------:R-:W-:Y:S01]  /*6390*/  VIADD R4, R7, UR40 ;  /* 0x0000002807047c36 */ /* 0x000fe20008000000 */
[----:B------:R-:W-:Y:S01]  /*63a0*/  ULDC.64 UR8, c[0x0][0x650] ;  /* 0x0001940000087ab9 */ /* 0x000fe20000000a00 */
[----:B------:R-:W-:Y:S01]  /*63b0*/  IMAD.U32 R7, RZ, RZ, UR40 ;  /* 0x00000028ff077e24 */ /* 0x000fe2000f8e00ff */
[----:B------:R-:W-:Y:S01]  /*63c0*/  UISETP.GE.U32.AND UP0, UPT, UR40, 0x12, UPT ;  /* 0x000000122800788c */ /* 0x000fe2000bf06070 */
[----:B------:R-:W-:Y:S01]  /*63d0*/  BSSY B1, `(.L_x_180) ;  /* 0x000006f000017945 */ /* 0x000fe20003800000 */
[----:B------:R-:W-:Y:S01]  /*63e0*/  ISETP.GT.U32.AND P1, PT, R4, 0x11, PT ;  /* 0x000000110400780c */ /* 0x000fe20003f24070 */
[----:B------:R-:W-:Y:S01]  /*63f0*/  IMAD.MOV.U32 R19, RZ, RZ, -0x1 ;  /* 0xffffffffff137424 */ /* 0x000fe200078e00ff */
[----:B------:R-:W-:Y:S01]  /*6400*/  PRMT R8, RZ, 0x7610, R8 ;  /* 0x00007610ff087816 */ /* 0x000fe20000000008 */
[----:B------:R-:W-:Y:S01]  /*6410*/  IMAD.MOV.U32 R22, RZ, RZ, -0x1 ;  /* 0xffffffffff167424 */ /* 0x000fe200078e00ff */
[----:B------:R-:W-:-:S02]  /*6420*/  ISETP.LT.U32.AND P1, PT, R7, 0x12, P1 ;  /* 0x000000120700780c */ /* 0x000fc40000f21070 */
[----:B------:R-:W-:Y:S01]  /*6430*/  PLOP3.LUT P3, PT, PT, PT, UP0, 0x80, 0x0 ;  /* 0x000000000000781c */ /* 0x000fe20003f6f008 */
[----:B------:R-:W0:Y:S01]  /*6440*/  @P4 S2R R3, SR_CgaCtaId ;  /* 0x0000000000034919 */ /* 0x000e220000008800 */
[----:B------:R-:W-:-:S04]  /*6450*/  @P4 MOV R2, 0x400 ;  /* 0x0000040000024802 */ /* 0x000fc80000000f00 */
[----:B0-----:R-:W-:Y:S01]  /*6460*/  @P4 LEA R5, R3, R2, 0x18 ;  /* 0x0000000203054211 */ /* 0x001fe200078ec0ff */
[----:B------:R-:W-:-:S03]  /*6470*/  IMAD.WIDE.U32 R2, R4, 0x38e38e39, RZ ;  /* 0x38e38e3904027825 */ /* 0x000fc600078e00ff */
[----:B------:R0:W-:Y:S01]  /*6480*/  @P4 SYNCS.ARRIVE.TRANS64.A1T0 RZ, [R5+URZ+0x158], RZ ;  /* 0x000158ff05ff49a7 */ /* 0x0001e2000810003f */
[----:B------:R-:W-:Y:S01]  /*6490*/  IMAD.MOV.U32 R2, RZ, RZ, -0x1 ;  /* 0xffffffffff027424 */ /* 0x000fe200078e00ff */
[----:B0-----:R-:W-:Y:S02]  /*64a0*/  SHF.R.U32.HI R5, RZ, 0x2, R3 ;  /* 0x00000002ff057819 */ /* 0x001fe40000011603 */
[----:B------:R-:W-:-:S03]  /*64b0*/  SEL R3, RZ, 0x1, !P1 ;  /* 0x00000001ff037807 */ /* 0x000fc60004800000 */
[----:B------:R-:W-:Y:S01]  /*64c0*/  IMAD R7, R5, -0x12, R4 ;  /* 0xffffffee05077824 */ /* 0x000fe200078e0204 */
[----:B------:R-:W-:Y:S02]  /*64d0*/  LOP3.LUT R0, R0, R3, RZ, 0x3c, !PT ;  /* 0x0000000300007212 */ /* 0x000fe400078e3cff */
[----:B------:R-:W-:Y:S02]  /*64e0*/  PRMT R3, RZ, 0x7610, R3 ;  /* 0x00007610ff037816 */ /* 0x000fe40000000003 */
[----:B------:R-:W-:Y:S02]  /*64f0*/  @P3 LOP3.LUT R0, R0, 0x1, R5, 0x78, !PT ;  /* 0x0000000100003812 */ /* 0x000fe400078e7805 */
[----:B--2---:R-:W-:-:S04]  /*6500*/  IADD3 R18, P4, R18, R10, RZ ;  /* 0x0000000a12127210 */ /* 0x004fc80007f9e0ff */
[----:B------:R-:W-:Y:S01]  /*6510*/  ISETP.GE.U32.AND P1, PT, R18, UR8, PT ;  /* 0x0000000812007c0c */ /* 0x000fe2000bf26070 */
[----:B------:R-:W-:-:S05]  /*6520*/  IMAD.X R17, R17, 0x1, R23, P4 ;  /* 0x0000000111117824 */ /* 0x000fca00020e0617 */
[----:B------:R-:W-:-:S13]  /*6530*/  ISETP.GE.U32.AND.EX P1, PT, R17, UR9, PT, P1 ;  /* 0x0000000911007c0c */ /* 0x000fda000bf26110 */
[----:B------:R-:W-:Y:S05]  /*6540*/  @P1 BRA `(.L_x_181) ;  /* 0x00000004005c1947 */ /* 0x000fea0003800000 */
[----:B------:R-:W0:Y:S01]  /*6550*/  S2R R11, SR_CTAID.X ;  /* 0x00000000000b7919 */ /* 0x000e220000002500 */
[----:B------:R-:W-:Y:S01]  /*6560*/  ULDC.64 UR8, c[0x0][0x628] ;  /* 0x00018a0000087ab9 */ /* 0x000fe20000000a00 */
[----:B------:R-:W1:Y:S01]  /*6570*/  LDC R12, c[0x0][0x144] ;  /* 0x00005100ff0c7b82 */ /* 0x000e620000000800 */
[----:B------:R-:W-:Y:S01]  /*6580*/  ISETP.NE.U32.AND P1, PT, RZ, UR8, PT ;  /* 0x00000008ff007c0c */ /* 0x000fe2000bf25070 */
[----:B------:R-:W2:Y:S01]  /*6590*/  S2R R9, SR_CTAID.Y ;  /* 0x0000000000097919 */ /* 0x000ea20000002600 */
[----:B------:R-:W-:Y:S01]  /*65a0*/  ULDC UR10, c[0x0][0x150] ;  /* 0x00005400000a7ab9 */ /* 0x000fe20000000800 */
[----:B------:R-:W-:Y:S01]  /*65b0*/  ULDC UR11, c[0x0][0x630] ;  /* 0x00018c00000b7ab9 */ /* 0x000fe20000000800 */
[----:B------:R-:W-:Y:S01]  /*65c0*/  ISETP.NE.AND.EX P1, PT, RZ, UR9, PT, P1 ;  /* 0x00000009ff007c0c */ /* 0x000fe2000bf25310 */
[----:B------:R-:W-:Y:S01]  /*65d0*/  IMAD.MOV.U32 R2, RZ, RZ, R18 ;  /* 0x000000ffff027224 */ /* 0x000fe200078e0012 */
[----:B0-----:R-:W-:-:S05]  /*65e0*/  I2FP.F32.U32 R3, R11 ;  /* 0x0000000b00037245 */ /* 0x001fca0000201000 */
[----:B------:R-:W-:Y:S01]  /*65f0*/  FMUL R14, R3, UR10 ;  /* 0x0000000a030e7c20 */ /* 0x000fe20008400000 */
[----:B------:R-:W-:-:S05]  /*6600*/  IMAD.MOV.U32 R3, RZ, RZ, R17 ;  /* 0x000000ffff037224 */ /* 0x000fca00078e0011 */
[----:B--2---:R-:W-:Y:S05]  /*6610*/  @!P1 BRA `(.L_x_182) ;  /* 0x0000000000289947 */ /* 0x004fea0003800000 */
[----:B------:R-:W-:Y:S02]  /*6620*/  ULDC UR10, c[0x0][0x634] ;  /* 0x00018d00000a7ab9 */ /* 0x000fe40000000800 */
[----:B------:R-:W-:-:S05]  /*6630*/  IADD3 R3, P1, R18, UR10, RZ ;  /* 0x0000000a12037c10 */ /* 0x000fca000ff3e0ff */
[----:B------:R-:W-:-:S04]  /*6640*/  IMAD.X R13, RZ, RZ, R17, P1 ;  /* 0x000000ffff0d7224 */ /* 0x000fc800008e0611 */
[----:B------:R-:W-:-:S04]  /*6650*/  IMAD.WIDE.U32 R4, R13, UR8, RZ ;  /* 0x000000080d047c25 */ /* 0x000fc8000f8e00ff */
[----:B------:R-:W-:-:S04]  /*6660*/  IMAD.WIDE.U32 R4, P1, R3, UR9, R4 ;  /* 0x0000000903047c25 */ /* 0x000fc8000f820004 */
[----:B------:R-:W-:-:S04]  /*6670*/  IMAD.WIDE.U32 R2, R3, UR8, RZ ;  /* 0x0000000803027c25 */ /* 0x000fc8000f8e00ff */
[----:B------:R-:W-:Y:S01]  /*6680*/  IMAD.MOV.U32 R2, RZ, RZ, R5 ;  /* 0x000000ffff027224 */ /* 0x000fe200078e0005 */
[----:B------:R-:W-:Y:S01]  /*6690*/  IADD3 RZ, P3, R3, R4, RZ ;  /* 0x0000000403ff7210 */ /* 0x000fe20007f7e0ff */
[----:B------:R-:W-:-:S04]  /*66a0*/  IMAD.X R3, RZ, RZ, RZ, P1 ;  /* 0x000000ffff037224 */ /* 0x000fc800008e06ff */
[----:B------:R-:W-:-:S08]  /*66b0*/  IMAD.WIDE.U32.X R2, R13, UR9, R2, P3 ;  /* 0x000000090d027c25 */ /* 0x000fd000098e0402 */
.L_x_182:
[--C-:B------:R-:W-:Y:S01]  /*66c0*/  SHF.R.U64 R10, R2, UR11, R3.reuse ;  /* 0x0000000b020a7c19 */ /* 0x100fe20008001203 */
[----:B------:R-:W0:Y:S01]  /*66d0*/  F2I.U32.TRUNC.NTZ R14, R14 ;  /* 0x0000000e000e7305 */ /* 0x000e22000020f000 */
[----:B------:R-:W-:Y:S01]  /*66e0*/  SHF.R.U32.HI R2, RZ, UR11, R3 ;  /* 0x0000000bff027c19 */ /* 0x000fe20008011603 */
[----:B------:R-:W-:Y:S01]  /*66f0*/  ULDC.64 UR8, c[0x0][0x620] ;  /* 0x0001880000087ab9 */ /* 0x000fe20000000a00 */
[----:B------:R-:W-:Y:S01]  /*6700*/  IADD3 R5, P1, RZ, -R10, RZ ;  /* 0x8000000aff057210 */ /* 0x000fe20007f3e0ff */
[----:B------:R-:W-:Y:S01]  /*6710*/  IMAD.MOV.U32 R3, RZ, RZ, R17 ;  /* 0x000000ffff037224 */ /* 0x000fe200078e0011 */
[----:B------:R-:W-:-:S03]  /*6720*/  ULDC.64 UR10, c[0x0][0x640] ;  /* 0x00019000000a7ab9 */ /* 0x000fc60000000a00 */
[----:B------:R-:W-:Y:S01]  /*6730*/  IMAD.X R2, RZ, RZ, ~R2, P1 ;  /* 0x000000ffff027224 */ /* 0x000fe200008e0e02 */
[----:B------:R-:W-:-:S03]  /*6740*/  ISETP.NE.U32.AND P1, PT, RZ, UR10, PT ;  /* 0x0000000aff007c0c */ /* 0x000fc6000bf25070 */
[----:B------:R-:W-:Y:S01]  /*6750*/  IMAD R4, R2, UR8, RZ ;  /* 0x0000000802047c24 */ /* 0x000fe2000f8e02ff */
[----:B------:R-:W-:Y:S01]  /*6760*/  ISETP.NE.AND.EX P1, PT, RZ, UR11, PT, P1 ;  /* 0x0000000bff007c0c */ /* 0x000fe2000bf25310 */
[----:B------:R-:W-:-:S04]  /*6770*/  IMAD.MOV.U32 R2, RZ, RZ, R18 ;  /* 0x000000ffff027224 */ /* 0x000fc800078e0012 */
[----:B------:R-:W-:Y:S01]  /*6780*/  IMAD.WIDE.U32 R2, R5, UR8, R2 ;  /* 0x0000000805027c25 */ /* 0x000fe2000f8e0002 */
[----:B------:R-:W-:-:S03]  /*6790*/  ULDC UR8, c[0x0][0x618] ;  /* 0x0001860000087ab9 */ /* 0x000fc60000000800 */
[----:B------:R-:W-:Y:S01]  /*67a0*/  IMAD R5, R5, UR9, R4 ;  /* 0x0000000905057c24 */ /* 0x000fe2000f8e0204 */
[----:B------:R-:W-:Y:S01]  /*67b0*/  ULDC UR9, c[0x0][0x154] ;  /* 0x0000550000097ab9 */ /* 0x000fe20000000800 */
[----:B0-----:R-:W-:Y:S02]  /*67c0*/  IMAD.MOV R4, RZ, RZ, -R14 ;  /* 0x000000ffff047224 */ /* 0x001fe400078e0a0e */
[----:B------:R-:W0:Y:S01]  /*67d0*/  LDC R14, c[0x0][0x148] ;  /* 0x00005200ff0e7b82 */ /* 0x000e220000000800 */
[----:B------:R-:W-:Y:S02]  /*67e0*/  IMAD.IADD R3, R3, 0x1, R5 ;  /* 0x0000000103037824 */ /* 0x000fe400078e0205 */
[----:B-1----:R-:W-:Y:S01]  /*67f0*/  IMAD R11, R12, R4, R11 ;  /* 0x000000040c0b7224 */ /* 0x002fe200078e020b */
[----:B------:R-:W-:Y:S02]  /*6800*/  I2FP.F32.U32 R4, R9 ;  /* 0x0000000900047245 */ /* 0x000fe40000201000 */
[----:B------:R-:W-:-:S02]  /*6810*/  SHF.R.U64 R12, R2, UR8, R3 ;  /* 0x00000008020c7c19 */ /* 0x000fc40008001203 */
[----:B------:R-:W-:Y:S01]  /*6820*/  SHF.R.U32.HI R3, RZ, UR8, R3 ;  /* 0x00000008ff037c19 */ /* 0x000fe20008011603 */
[----:B------:R-:W-:Y:S01]  /*6830*/  FMUL R4, R4, UR9 ;  /* 0x0000000904047c20 */ /* 0x000fe20008400000 */
[----:B------:R-:W-:Y:S02]  /*6840*/  ULDC UR8, c[0x0][0x608] ;  /* 0x0001820000087ab9 */ /* 0x000fe40000000800 */
[--C-:B------:R-:W-:Y:S01]  /*6850*/  SHF.R.U64 R15, R12, UR8, R3.reuse ;  /* 0x000000080c0f7c19 */ /* 0x100fe20008001203 */
[----:B------:R1:W2:Y:S01]  /*6860*/  F2I.U32.TRUNC.NTZ R20, R4 ;  /* 0x0000000400147305 */ /* 0x0002a2000020f000 */
[----:B------:R-:W-:Y:S01]  /*6870*/  SHF.R.U32.HI R2, RZ, UR8, R3 ;  /* 0x00000008ff027c19 */ /* 0x000fe20008011603 */
[----:B------:R-:W-:-:S03]  /*6880*/  ULDC UR8, c[0x0][0x658] ;  /* 0x0001960000087ab9 */ /* 0x000fc60000000800 */
[--C-:B------:R-:W-:Y:S02]  /*6890*/  SHF.R.U64 R13, R15, UR8, R2.reuse ;  /* 0x000000080f0d7c19 */ /* 0x100fe40008001202 */
[----:B------:R-:W-:-:S03]  /*68a0*/  SHF.R.U32.HI R19, RZ, UR8, R2 ;  /* 0x00000008ff137c19 */ /* 0x000fc60008011602 */
[----:B------:R-:W-:Y:S02]  /*68b0*/  IMAD.MOV.U32 R2, RZ, RZ, R13 ;  /* 0x000000ffff027224 */ /* 0x000fe400078e000d */
[----:B------:R-:W-:Y:S01]  /*68c0*/  IMAD.MOV.U32 R3, RZ, RZ, R19 ;  /* 0x000000ffff037224 */ /* 0x000fe200078e0013 */
[----:B-1----:R-:W-:Y:S06]  /*68d0*/  @!P1 BRA `(.L_x_183) ;  /* 0x0000000000289947 */ /* 0x002fec0003800000 */
        /* <DEDUP_REMOVED lines=10> */
.L_x_183:
[----:B------:R-:W1:Y:S01]  /*6980*/  LDC R4, c[0x0][0x65c] ;  /* 0x00019700ff047b82 */ /* 0x000e620000000800 */
[----:B------:R-:W-:Y:S01]  /*6990*/  ULDC UR8, c[0x0][0x648] ;  /* 0x0001920000087ab9 */ /* 0x000fe20000000800 */
[----:B------:R-:W-:Y:S01]  /*69a0*/  LOP3.LUT R15, R15, UR7, RZ, 0xc0, !PT ;  /* 0x000000070f0f7c12 */ /* 0x000fe2000f8ec0ff */
[----:B--2---:R-:W-:Y:S01]  /*69b0*/  IMAD.MOV R20, RZ, RZ, -R20 ;  /* 0x000000ffff147224 */ /* 0x004fe200078e0a14 */
[----:B------:R-:W-:Y:S01]  /*69c0*/  SHF.R.U64 R2, R2, UR8, R3 ;  /* 0x0000000802027c19 */ /* 0x000fe20008001203 */
[----:B------:R-:W-:Y:S01]  /*69d0*/  ULDC UR8, c[0x0][0x638] ;  /* 0x00018e0000087ab9 */ /* 0x000fe20000000800 */
[----:B------:R-:W-:Y:S01]  /*69e0*/  LOP3.LUT R12, R12, UR4, RZ, 0xc0, !PT ;  /* 0x000000040c0c7c12 */ /* 0x000fe2000f8ec0ff */
[----:B------:R-:W-:Y:S01]  /*69f0*/  ULDC UR9, c[0x0][0x610] ;  /* 0x0001840000097ab9 */ /* 0x000fe20000000800 */
[----:B------:R-:W-:Y:S01]  /*6a00*/  IMAD.MOV.U32 R3, RZ, RZ, 0x1 ;  /* 0x00000001ff037424 */ /* 0x000fe200078e00ff */
[----:B-1----:R-:W-:Y:S01]  /*6a10*/  ISETP.NE.AND P1, PT, R4, 0x1, PT ;  /* 0x000000010400780c */ /* 0x002fe20003f25270 */
[----:B------:R-:W-:-:S02]  /*6a20*/  IMAD.MOV R4, RZ, RZ, -R2 ;  /* 0x000000ffff047224 */ /* 0x000fc400078e0a02 */
[----:B------:R-:W-:Y:S02]  /*6a30*/  IMAD R2, R2, UR5, R15 ;  /* 0x0000000502027c24 */ /* 0x000fe4000f8e020f */
[----:B------:R-:W-:Y:S01]  /*6a40*/  IMAD R13, R4, UR8, R13 ;  /* 0x00000008040d7c24 */ /* 0x000fe2000f8e020d */
[----:B------:R-:W-:-:S07]  /*6a50*/  ULDC UR8, c[0x0][0x600] ;  /* 0x0001800000087ab9 */ /* 0x000fce0000000800 */
[----:B0-----:R-:W-:-:S04]  /*6a60*/  @P1 IMAD R11, R14, R20, R9 ;  /* 0x000000140e0b1224 */ /* 0x001fc800078e0209 */
[----:B------:R-:W-:Y:S02]  /*6a70*/  IMAD R11, R2, UR9, R11 ;  /* 0x00000009020b7c24 */ /* 0x000fe4000f8e020b */
[----:B------:R-:W-:-:S05]  /*6a80*/  IMAD R2, R13, UR8, R12 ;  /* 0x000000080d027c24 */ /* 0x000fca000f8e020c */
[----:B------:R-:W-:Y:S02]  /*6a90*/  SEL R22, R2, R11, !P1 ;  /* 0x0000000b02167207 */ /* 0x000fe40004800000 */
[----:B------:R-:W-:Y:S01]  /*6aa0*/  SEL R19, R11, R2, !P1 ;  /* 0x000000020b137207 */ /* 0x000fe20004800000 */
[----:B------:R-:W-:-:S07]  /*6ab0*/  IMAD.MOV.U32 R2, RZ, RZ, R10 ;  /* 0x000000ffff027224 */ /* 0x000fce00078e000a */
.L_x_181:
[----:B------:R-:W-:Y:S05]  /*6ac0*/  BSYNC B1 ;  /* 0x0000000000017941 */ /* 0x000fea0003800000 */
.L_x_180:
[----:B------:R-:W-:-:S13]  /*6ad0*/  LOP3.LUT P1, RZ, R3, 0xff, RZ, 0xc0, !PT ;  /* 0x000000ff03ff7812 */ /* 0x000fda000782c0ff */
[----:B------:R-:W-:Y:S05]  /*6ae0*/  @P1 BRA `(.L_x_184) ;  /* 0xfffffff400241947 */ /* 0x000fea000383ffff */
[----:B------:R-:W-:Y:S05]  /*6af0*/  BSYNC B0 ;  /* 0x0000000000007941 */ /* 0x000fea0003800000 */
.L_x_172:
[----:B------:R-:W-:-:S03]  /*6b00*/  UMOV UR8, 0xffffffff ;  /* 0xffffffff00087882 */ /* 0x000fc60000000000 */
[----:B------:R-:W-:Y:S05]  /*6b10*/  BRA.DIV UR8, `(.L_x_185) ;  /* 0x0000000e08387947 */ /* 0x000fea000b800000 */
[----:B------:R-:W-:-:S13]  /*6b20*/  ELECT P6, URZ, PT ;  /* 0x00000000003f782f */ /* 0x000fda00038c0000 */
.L_x_215:
[----:B------:R-:W-:Y:S04]  /*6b30*/  BSSY B0, `(.L_x_186) ;  /* 0x00000a9000007945 */ /* 0x000fe80003800000 */
[----:B------:R-:W-:Y:S05]  /*6b40*/  @!P6 BRA `(.L_x_187) ;  /* 0x00000008009ce947 */ /* 0x000fea0003800000 */
[----:B------:R-:W-:-:S04]  /*6b50*/  LOP3.LUT R16, R16, 0x2, RZ, 0xfc, !PT ;  /* 0x0000000210107812 */ /* 0x000fc800078efcff */
[----:B------:R-:W-:-:S13]  /*6b60*/  ISETP.NE.AND P0, PT, R16, 0x3, PT ;  /* 0x000000031000780c */ /* 0x000fda0003f05270 */
[----:B------:R-:W-:Y:S05]  /*6b70*/  @!P0 BRA `(.L_x_188) ;  /* 0x0000000000048947 */ /* 0x000fea0003800000 */
[----:B------:R-:W-:Y:S01]  /*6b80*/  BPT.TRAP 0x1 ;  /* 0x000000040000795c */ /* 0x000fe20000300000 */
.L_x_188:
[----:B------:R-:W0:Y:S01]  /*6b90*/  S2R R3, SR_CgaCtaId ;  /* 0x0000000000037919 */ /* 0x000e220000008800 */
[----:B------:R-:W-:Y:S02]  /*6ba0*/  MOV R2, 0x400 ;  /* 0x0000040000027802 */ /* 0x000fe40000000f00 */
[----:B------:R-:W-:Y:S02]  /*6bb0*/  SHF.L.U32 R4, R0, 0x1f, RZ ;  /* 0x0000001f00047819 */ /* 0x000fe400000006ff */
[----:B0-----:R-:W-:-:S05]  /*6bc0*/  LEA R2, R3, R2, 0x18 ;  /* 0x0000000203027211 */ /* 0x001fca00078ec0ff */
[----:B------:R-:W-:-:S04]  /*6bd0*/  VIADD R2, R2, 0x90 ;  /* 0x0000009002027836 */ /* 0x000fc80000000000 */
[C---:B------:R-:W-:Y:S02]  /*6be0*/  IMAD R9, R7.reuse, 0x8, R2 ;  /* 0x0000000807097824 */ /* 0x040fe400078e0202 */
[----:B------:R-:W-:Y:S02]  /*6bf0*/  VIADD R7, R7, 0x1 ;  /* 0x0000000107077836 */ /* 0x000fe40000000000 */
[----:B------:R-:W0:Y:S03]  /*6c00*/  SYNCS.PHASECHK.TRANS64.TRYWAIT P0, [R9+URZ], R4 ;  /* 0x00000004090075a7 */ /* 0x000e26000800017f */
[----:B------:R-:W-:-:S04]  /*6c10*/  ISETP.NE.AND P1, PT, R7, 0x12, PT ;  /* 0x000000120700780c */ /* 0x000fc80003f25270 */
[----:B------:R-:W-:Y:S02]  /*6c20*/  SEL R3, RZ, 0x1, P1 ;  /* 0x00000001ff037807 */ /* 0x000fe40000800000 */
[----:B------:R-:W-:Y:S02]  /*6c30*/  SEL R7, R7, RZ, P1 ;  /* 0x000000ff07077207 */ /* 0x000fe40000800000 */
[----:B------:R-:W-:-:S03]  /*6c40*/  LOP3.LUT R6, R0, R3, RZ, 0x3c, !PT ;  /* 0x0000000300067212 */ /* 0x000fc600078e3cff */
[----:B------:R-:W-:Y:S01]  /*6c50*/  IMAD R8, R7, 0x8, R2 ;  /* 0x0000000807087824 */ /* 0x000fe200078e0202 */
[----:B------:R-:W-:Y:S01]  /*6c60*/  SHF.L.U32 R5, R6, 0x1f, RZ ;  /* 0x0000001f06057819 */ /* 0x000fe200000006ff */
[----:B0-----:R-:W-:Y:S06]  /*6c70*/  @!P0 BRA `(.L_x_189) ;  /* 0x0000000c00008947 */ /* 0x001fec0003800000 */
.L_x_216:
[----:B------:R-:W1:Y:S01]  /*6c80*/  SYNCS.PHASECHK.TRANS64.TRYWAIT P0, [R8+URZ], R5 ;  /* 0x00000005080075a7 */ /* 0x000e62000800017f */
[----:B------:R-:W-:-:S05]  /*6c90*/  VIADD R0, R7, 0x1 ;  /* 0x0000000107007836 */ /* 0x000fca0000000000 */
[----:B------:R-:W-:-:S04]  /*6ca0*/  ISETP.NE.AND P1, PT, R0, 0x12, PT ;  /* 0x000000120000780c */ /* 0x000fc80003f25270 */
[----:B------:R-:W-:Y:S02]  /*6cb0*/  SEL R3, RZ, 0x1, P1 ;  /* 0x00000001ff037807 */ /* 0x000fe40000800000 */
[----:B------:R-:W-:Y:S02]  /*6cc0*/  SEL R7, R0, RZ, P1 ;  /* 0x000000ff00077207 */ /* 0x000fe40000800000 */
[----:B------:R-:W-:-:S03]  /*6cd0*/  LOP3.LUT R6, R6, R3, RZ, 0x3c, !PT ;  /* 0x0000000306067212 */ /* 0x000fc600078e3cff */
[----:B0-----:R-:W-:Y:S01]  /*6ce0*/  IMAD R9, R7, 0x8, R2 ;  /* 0x0000000807097824 */ /* 0x001fe200078e0202 */
[----:B------:R-:W-:Y:S01]  /*6cf0*/  SHF.L.U32 R4, R6, 0x1f, RZ ;  /* 0x0000001f06047819 */ /* 0x000fe200000006ff */
[----:B-1----:R-:W-:Y:S06]  /*6d00*/  @!P0 BRA `(.L_x_190) ;  /* 0x0000000800f08947 */ /* 0x002fec0003800000 */
.L_x_217:
        /* <DEDUP_REMOVED lines=9> */
.L_x_218:
        /* <DEDUP_REMOVED lines=9> */
.L_x_219:
        /* <DEDUP_REMOVED lines=9> */
.L_x_220:
        /* <DEDUP_REMOVED lines=9> */
.L_x_221:
        /* <DEDUP_REMOVED lines=9> */
.L_x_222:
        /* <DEDUP_REMOVED lines=9> */
.L_x_223:
        /* <DEDUP_REMOVED lines=9> */
.L_x_224:
        /* <DEDUP_REMOVED lines=9> */
.L_x_225:
        /* <DEDUP_REMOVED lines=9> */
.L_x_226:
        /* <DEDUP_REMOVED lines=9> */
.L_x_227:
        /* <DEDUP_REMOVED lines=9> */
.L_x_228:
        /* <DEDUP_REMOVED lines=9> */
.L_x_229:
        /* <DEDUP_REMOVED lines=9> */
.L_x_230:
[----:B------:R-:W1:Y:S01]  /*7460*/  SYNCS.PHASECHK.TRANS64.TRYWAIT P0, [R8+URZ], R5 ;  /* 0x00000005080075a7 */ /* 0x000e62000800017f */
[----:B------:R-:W-:-:S05]  /*7470*/  VIADD R0, R7, 0x1 ;  /* 0x0000000107007836 */ /* 0x000fca0000000000 */
[----:B------:R-:W-:-:S04]  /*7480*/  ISETP.NE.AND P1, PT, R0, 0x12, PT ;  /* 0x000000120000780c */ /* 0x000fc80003f25270 */
[----:B------:R-:W-:Y:S02]  /*7490*/  SEL R3, RZ, 0x1, P1 ;  /* 0x00000001ff037807 */ /* 0x000fe40000800000 */
[----:B------:R-:W-:Y:S02]  /*74a0*/  SEL R7, R0, RZ, P1 ;  /* 0x000000ff00077207 */ /* 0x000fe40000800000 */
[----:B0-----:R-:W-:-:S03]  /*74b0*/  LOP3.LUT R9, R6, R3, RZ, 0x3c, !PT ;  /* 0x0000000306097212 */ /* 0x001fc600078e3cff */
[----:B------:R-:W-:Y:S01]  /*74c0*/  IMAD R11, R7, 0x8, R2 ;  /* 0x00000008070b7824 */ /* 0x000fe200078e0202 */
[----:B------:R-:W-:Y:S01]  /*74d0*/  SHF.L.U32 R6, R9, 0x1f, RZ ;  /* 0x0000001f09067819 */ /* 0x000fe200000006ff */
[----:B-1----:R-:W-:Y:S06]  /*74e0*/  @!P0 BRA `(.L_x_204) ;  /* 0x0000000800108947 */ /* 0x002fec0003800000 */
.L_x_231:
[----:B------:R-:W1:Y:S01]  /*74f0*/  SYNCS.PHASECHK.TRANS64.TRYWAIT P0, [R11+URZ], R6 ;  /* 0x000000060b0075a7 */ /* 0x000e62000800017f */
[----:B------:R-:W-:-:S05]  /*7500*/  VIADD R0, R7, 0x1 ;  /* 0x0000000107007836 */ /* 0x000fca0000000000 */
[----:B------:R-:W-:-:S04]  /*7510*/  ISETP.NE.AND P1, PT, R0, 0x12, PT ;  /* 0x000000120000780c */ /* 0x000fc80003f25270 */
[----:B------:R-:W-:Y:S02]  /*7520*/  SEL R4, RZ, 0x1, P1 ;  /* 0x00000001ff047807 */ /* 0x000fe40000800000 */
[----:B------:R-:W-:Y:S02]  /*7530*/  SEL R3, R0, RZ, P1 ;  /* 0x000000ff00037207 */ /* 0x000fe40000800000 */
[----:B------:R-:W-:Y:S01]  /*7540*/  LOP3.LUT R0, R9, R4, RZ, 0x3c, !PT ;  /* 0x0000000409007212 */ /* 0x000fe200078e3cff */
[----:B-1----:R-:W-:Y:S06]  /*7550*/  @!P0 BRA `(.L_x_205) ;  /* 0x0000000800088947 */ /* 0x002fec0003800000 */
.L_x_232:
[----:B------:R-:W-:Y:S01]  /*7560*/  IMAD R3, R3, 0x8, R2 ;  /* 0x0000000803037824 */ /* 0x000fe200078e0202 */
[----:B------:R-:W-:-:S07]  /*7570*/  SHF.L.U32 R0, R0, 0x1f, RZ ;  /* 0x0000001f00007819 */ /* 0x000fce00000006ff */
.L_x_206:
[----:B--2---:R2:W3:Y:S02]  /*7580*/  SYNCS.PHASECHK.TRANS64.TRYWAIT P0, [R3+URZ], R0 ;  /* 0x00000000030075a7 */ /* 0x0044e4000800017f */
[----:B---3--:R-:W-:Y:S05]  /*7590*/  @!P0 NANOSLEEP.SYNCS 0x989680 ;  /* 0x009896800000895d */ /* 0x008fea0003900000 */
[----:B------:R-:W3:Y:S02]  /*75a0*/  @!P0 SYNCS.PHASECHK.TRANS64 P0, [R3+URZ], R0 ;  /* 0x00000000030085a7 */ /* 0x000ee4000800007f */
[----:B---3--:R-:W-:Y:S05]  /*75b0*/  @!P0 BRA `(.L_x_206) ;  /* 0xfffffffc00f08947 */ /* 0x008fea000383ffff */
.L_x_187:
[----:B------:R-:W-:Y:S05]  /*75c0*/  BSYNC B0 ;  /* 0x0000000000007941 */ /* 0x000fea0003800000 */
.L_x_186:
[----:B------:R-:W-:Y:S05]  /*75d0*/  EXIT ;  /* 0x000000000000794d */ /* 0x000fea0003800000 */
.L_x_20:
[----:B-1----:R1:W2:Y:S02]  /*75e0*/  SYNCS.PHASECHK.TRANS64.TRYWAIT P0, [R97+URZ], R0 ;  /* 0x00000000610075a7 */ /* 0x0022a4000800017f */
[----:B--2---:R-:W-:Y:S05]  /*75f0*/  @!P0 NANOSLEEP.SYNCS 0x989680 ;  /* 0x009896800000895d */ /* 0x004fea0003900000 */
[----:B------:R-:W2:Y:S02]  /*7600*/  @!P0 SYNCS.PHASECHK.TRANS64 P0, [R97+URZ], R0 ;  /* 0x00000000610085a7 */ /* 0x000ea4000800007f */
[----:B--2---:R-:W-:Y:S05]  /*7610*/  @!P0 BRA `(.L_x_20) ;  /* 0xfffffffc00f08947 */ /* 0x004fea000383ffff */
[----:B------:R-:W-:Y:S05]  /*7620*/  BRA `(.L_x_207) ;  /* 0xffffffa000cc7947 */ /* 0x000fea000383ffff */
.L_x_25:
[----:B--2---:R2:W3:Y:S02]  /*7630*/  SYNCS.PHASECHK.TRANS64.TRYWAIT P1, [R3+URZ], R0 ;  /* 0x00000000030075a7 */ /* 0x0044e4000802017f */
[----:B---3--:R-:W-:Y:S05]  /*7640*/  @!P1 NANOSLEEP.SYNCS 0x989680 ;  /* 0x009896800000995d */ /* 0x008fea0003900000 */
[----:B------:R-:W3:Y:S02]  /*7650*/  @!P1 SYNCS.PHASECHK.TRANS64 P1, [R3+URZ], R0 ;  /* 0x00000000030095a7 */ /* 0x000ee4000802007f */
[----:B---3--:R-:W-:Y:S05]  /*7660*/  @!P1 BRA `(.L_x_25) ;  /* 0xfffffffc00f09947 */ /* 0x008fea000383ffff */
[----:B------:R-:W-:Y:S05]  /*7670*/  BRA `(.L_x_24) ;  /* 0xffffffa400347947 */ /* 0x000fea000383ffff */
.L_x_30:
[----:B--2---:R-:W-:-:S04]  /*7680*/  IMAD.U32 R5, RZ, RZ, UR4 ;  /* 0x00000004ff057e24 */ /* 0x004fc8000f8e00ff */
[----:B------:R2:W3:Y:S03]  /*7690*/  SYNCS.PHASECHK.TRANS64.TRYWAIT P1, [R5+URZ], R4 ;  /* 0x00000004050075a7 */ /* 0x0004e6000802017f */
[----:B---3--:R-:W-:Y:S05]  /*76a0*/  @!P1 NANOSLEEP.SYNCS 0x989680 ;  /* 0x009896800000995d */ /* 0x008fea0003900000 */
[----:B------:R-:W3:Y:S02]  /*76b0*/  @!P1 SYNCS.PHASECHK.TRANS64 P1, [R5+URZ], R4 ;  /* 0x00000004050095a7 */ /* 0x000ee4000802007f */
[----:B---3--:R-:W-:Y:S05]  /*76c0*/  @!P1 BRA `(.L_x_30) ;  /* 0xfffffffc00ec9947 */ /* 0x008fea000383ffff */
[----:B------:R-:W-:Y:S05]  /*76d0*/  BRA `(.L_x_29) ;  /* 0xffffffa400ac7947 */ /* 0x000fea000383ffff */
.L_x_36:
[----:B-1----:R1:W2:Y:S02]  /*76e0*/  SYNCS.PHASECHK.TRANS64.TRYWAIT P0, [R97+URZ+0x10], R0 ;  /* 0x00001000610075a7 */ /* 0x0022a4000800017f */
[----:B--2---:R-:W-:Y:S05]  /*76f0*/  @!P0 NANOSLEEP.SYNCS 0x989680 ;  /* 0x009896800000895d */ /* 0x004fea0003900000 */
[----:B------:R-:W2:Y:S02]  /*7700*/  @!P0 SYNCS.PHASECHK.TRANS64 P0, [R97+URZ+0x10], R0 ;  /* 0x00001000610085a7 */ /* 0x000ea4000800007f */
[----:B--2---:R-:W-:Y:S05]  /*7710*/  @!P0 BRA `(.L_x_36) ;  /* 0xfffffffc00f08947 */ /* 0x004fea000383ffff */
[----:B------:R-:W-:Y:S05]  /*7720*/  BRA `(.L_x_208) ;  /* 0xffffffa800b87947 */ /* 0x000fea000383ffff */
.L_x_173:
[----:B------:R-:W-:Y:S01]  /*7730*/  BSSY B1, `(.L_x_209) ;  /* 0x0000006000017945 */ /* 0x000fe20003800000 */
[----:B------:R-:W-:-:S07]  /*7740*/  IMAD.MOV.U32 R15, RZ, RZ, -0x1 ;  /* 0xffffffffff0f7424 */ /* 0x000fce00078e00ff */
[----:B-----5:R-:W-:Y:S05]  /*7750*/  WARPSYNC.COLLECTIVE R15, `(.L_x_210) ;  /* 0x000000000f0c7348 */ /* 0x020fea0003c00000 */
[----:B------:R-:W-:Y:S02]  /*7760*/  ELECT P6, UR62, PT ;  /* 0x00000000003e782f */ /* 0x000fe400038c0000 */
[----:B------:R-:W-:Y:S01]  /*7770*/  MOV R14, UR62 ;  /* 0x0000003e000e7c02 */ /* 0x000fe20008000f00 */
[----:B-----5:R-:W-:Y:S10]  /*7780*/  ENDCOLLECTIVE ;  /* 0x000000000000791b */ /* 0x020ff40003800000 */
.L_x_210:
[----:B------:R-:W-:Y:S05]  /*7790*/  BSYNC B1 ;  /* 0x0000000000017941 */ /* 0x000fea0003800000 */
.L_x_209:
[----:B------:R-:W-:Y:S05]  /*77a0*/  BRA `(.L_x_211) ;  /* 0xffffffe800007947 */ /* 0x000fea000383ffff */
.L_x_176:
[----:B0-----:R0:W1:Y:S02]  /*77b0*/  SYNCS.PHASECHK.TRANS64.TRYWAIT P1, [R10+URZ+0x90], R5 ;  /* 0x000090050a0075a7 */ /* 0x001064000802017f */
[----:B-1----:R-:W-:Y:S05]  /*77c0*/  @!P1 NANOSLEEP.SYNCS 0x989680 ;  /* 0x009896800000995d */ /* 0x002fea0003900000 */
[----:B------:R-:W1:Y:S02]  /*77d0*/  @!P1 SYNCS.PHASECHK.TRANS64 P1, [R10+URZ+0x90], R5 ;  /* 0x000090050a0095a7 */ /* 0x000e64000802007f */
[----:B-1----:R-:W-:Y:S05]  /*77e0*/  @!P1 BRA `(.L_x_176) ;  /* 0xfffffffc00f09947 */ /* 0x002fea000383ffff */
[----:B------:R-:W-:Y:S05]  /*77f0*/  BRA `(.L_x_212) ;  /* 0xffffffe800387947 */ /* 0x000fea000383ffff */
.L_x_185:
[----:B------:R-:W-:Y:S01]  /*7800*/  BSSY B0, `(.L_x_213) ;  /* 0x0000006000007945 */ /* 0x000fe20003800000 */
[----:B------:R-:W-:-:S07]  /*7810*/  IMAD.MOV.U32 R15, RZ, RZ, -0x1 ;  /* 0xffffffffff0f7424 */ /* 0x000fce00078e00ff */
[----:B-----5:R-:W-:Y:S05]  /*7820*/  WARPSYNC.COLLECTIVE R15, `(.L_x_214) ;  /* 0x000000000f0c7348 */ /* 0x020fea0003c00000 */
[----:B------:R-:W-:Y:S02]  /*7830*/  ELECT P6, UR62, PT ;  /* 0x00000000003e782f */ /* 0x000fe400038c0000 */
[----:B------:R-:W-:Y:S01]  /*7840*/  MOV R14, UR62 ;  /* 0x0000003e000e7c02 */ /* 0x000fe20008000f00 */
[----:B-----5:R-:W-:Y:S10]  /*7850*/  ENDCOLLECTIVE ;  /* 0x000000000000791b */ /* 0x020ff40003800000 */
.L_x_214:
[----:B------:R-:W-:Y:S05]  /*7860*/  BSYNC B0 ;  /* 0x0000000000007941 */ /* 0x000fea0003800000 */
.L_x_213:
[----:B------:R-:W-:Y:S05]  /*7870*/  BRA `(.L_x_215) ;  /* 0xfffffff000ac7947 */ /* 0x000fea000383ffff */
.L_x_189:
[----:B0-----:R0:W1:Y:S02]  /*7880*/  SYNCS.PHASECHK.TRANS64.TRYWAIT P0, [R9+URZ], R4 ;  /* 0x00000004090075a7 */ /* 0x001064000800017f */
[----:B-1----:R-:W-:Y:S05]  /*7890*/  @!P0 NANOSLEEP.SYNCS 0x989680 ;  /* 0x009896800000895d */ /* 0x002fea0003900000 */
[----:B------:R-:W1:Y:S02]  /*78a0*/  @!P0 SYNCS.PHASECHK.TRANS64 P0, [R9+URZ], R4 ;  /* 0x00000004090085a7 */ /* 0x000e64000800007f */
[----:B-1----:R-:W-:Y:S05]  /*78b0*/  @!P0 BRA `(.L_x_189) ;  /* 0xfffffffc00f08947 */ /* 0x002fea000383ffff */
[----:B------:R-:W-:Y:S05]  /*78c0*/  BRA `(.L_x_216) ;  /* 0xfffffff000ec7947 */ /* 0x000fea000383ffff */
.L_x_190:
[----:B0-----:R0:W1:Y:S02]  /*78d0*/  SYNCS.PHASECHK.TRANS64.TRYWAIT P0, [R8+URZ], R5 ;  /* 0x00000005080075a7 */ /* 0x001064000800017f */
[----:B-1----:R-:W-:Y:S05]  /*78e0*/  @!P0 NANOSLEEP.SYNCS 0x989680 ;  /* 0x009896800000895d */ /* 0x002fea0003900000 */
[----:B------:R-:W1:Y:S02]  /*78f0*/  @!P0 SYNCS.PHASECHK.TRANS64 P0, [R8+URZ], R5 ;  /* 0x00000005080085a7 */ /* 0x000e64000800007f */
[----:B-1----:R-:W-:Y:S05]  /*7900*/  @!P0 BRA `(.L_x_190) ;  /* 0xfffffffc00f08947 */ /* 0x002fea000383ffff */
[----:B------:R-:W-:Y:S05]  /*7910*/  BRA `(.L_x_217) ;  /* 0xfffffff000fc7947 */ /* 0x000fea000383ffff */
.L_x_191:
[----:B0-----:R0:W1:Y:S02]  /*7920*/  SYNCS.PHASECHK.TRANS64.TRYWAIT P0, [R9+URZ], R4 ;  /* 0x00000004090075a7 */ /* 0x001064000800017f */
[----:B-1----:R-:W-:Y:S05]  /*7930*/  @!P0 NANOSLEEP.SYNCS 0x989680 ;  /* 0x009896800000895d */ /* 0x002fea0003900000 */
[----:B------:R-:W1:Y:S02]  /*7940*/  @!P0 SYNCS.PHASECHK.TRANS64 P0, [R9+URZ], R4 ;  /* 0x00000004090085a7 */ /* 0x000e64000800007f */
[----:B-1----:R-:W-:Y:S05]  /*7950*/  @!P0 BRA `(.L_x_191) ;  /* 0xfffffffc00f08947 */ /* 0x002fea000383ffff */
[----:B------:R-:W-:Y:S05]  /*7960*/  BRA `(.L_x_218) ;  /* 0xfffffff4000c7947 */ /* 0x000fea000383ffff */
.L_x_192:
[----:B0-----:R0:W1:Y:S02]  /*7970*/  SYNCS.PHASECHK.TRANS64.TRYWAIT P0, [R8+URZ], R5 ;  /* 0x00000005080075a7 */ /* 0x001064000800017f */
[----:B-1----:R-:W-:Y:S05]  /*7980*/  @!P0 NANOSLEEP.SYNCS 0x989680 ;  /* 0x009896800000895d */ /* 0x002fea0003900000 */
[----:B------:R-:W1:Y:S02]  /*7990*/  @!P0 SYNCS.PHASECHK.TRANS64 P0, [R8+URZ], R5 ;  /* 0x00000005080085a7 */ /* 0x000e64000800007f */
[----:B-1----:R-:W-:Y:S05]  /*79a0*/  @!P0 BRA `(.L_x_192) ;  /* 0xfffffffc00f08947 */ /* 0x002fea000383ffff */
[----:B------:R-:W-:Y:S05]  /*79b0*/  BRA `(.L_x_219) ;  /* 0xfffffff4001c7947 */ /* 0x000fea000383ffff */
.L_x_193:
[----:B0-----:R0:W1:Y:S02]  /*79c0*/  SYNCS.PHASECHK.TRANS64.TRYWAIT P0, [R9+URZ], R4 ;  /* 0x00000004090075a7 */ /* 0x001064000800017f */
[----:B-1----:R-:W-:Y:S05]  /*79d0*/  @!P0 NANOSLEEP.SYNCS 0x989680 ;  /* 0x009896800000895d */ /* 0x002fea0003900000 */
[----:B------:R-:W1:Y:S02]  /*79e0*/  @!P0 SYNCS.PHASECHK.TRANS64 P0, [R9+URZ], R4 ;  /* 0x00000004090085a7 */ /* 0x000e64000800007f */
[----:B-1----:R-:W-:Y:S05]  /*79f0*/  @!P0 BRA `(.L_x_193) ;  /* 0xfffffffc00f08947 */ /* 0x002fea000383ffff */
[----:B------:R-:W-:Y:S05]  /*7a00*/  BRA `(.L_x_220) ;  /* 0xfffffff4002c7947 */ /* 0x000fea000383ffff */
.L_x_194:
[----:B0-----:R0:W1:Y:S02]  /*7a10*/  SYNCS.PHASECHK.TRANS64.TRYWAIT P0, [R8+URZ], R5 ;  /* 0x00000005080075a7 */ /* 0x001064000800017f */
[----:B-1----:R-:W-:Y:S05]  /*7a20*/  @!P0 NANOSLEEP.SYNCS 0x989680 ;  /* 0x009896800000895d */ /* 0x002fea0003900000 */
[----:B------:R-:W1:Y:S02]  /*7a30*/  @!P0 SYNCS.PHASECHK.TRANS64 P0, [R8+URZ], R5 ;  /* 0x00000005080085a7 */ /* 0x000e64000800007f */
[----:B-1----:R-:W-:Y:S05]  /*7a40*/  @!P0 BRA `(.L_x_194) ;  /* 0xfffffffc00f08947 */ /* 0x002fea000383ffff */
[----:B------:R-:W-:Y:S05]  /*7a50*/  BRA `(.L_x_221) ;  /* 0xfffffff4003c7947 */ /* 0x000fea000383ffff */
.L_x_195:
[----:B0-----:R0:W1:Y:S02]  /*7a60*/  SYNCS.PHASECHK.TRANS64.TRYWAIT P0, [R9+URZ], R4 ;  /* 0x00000004090075a7 */ /* 0x001064000800017f */
[----:B-1----:R-:W-:Y:S05]  /*7a70*/  @!P0 NANOSLEEP.SYNCS 0x989680 ;  /* 0x009896800000895d */ /* 0x002fea0003900000 */
[----:B------:R-:W1:Y:S02]  /*7a80*/  @!P0 SYNCS.PHASECHK.TRANS64 P0, [R9+URZ], R4 ;  /* 0x00000004090085a7 */ /* 0x000e64000800007f */
[----:B-1----:R-:W-:Y:S05]  /*7a90*/  @!P0 BRA `(.L_x_195) ;  /* 0xfffffffc00f08947 */ /* 0x002fea000383ffff */
[----:B------:R-:W-:Y:S05]  /*7aa0*/  BRA `(.L_x_222) ;  /* 0xfffffff4004c7947 */ /* 0x000fea000383ffff */
.L_x_196:
[----:B0-----:R0:W1:Y:S02]  /*7ab0*/  SYNCS.PHASECHK.TRANS64.TRYWAIT P0, [R8+URZ], R5 ;  /* 0x00000005080075a7 */ /* 0x001064000800017f */
[----:B-1----:R-:W-:Y:S05]  /*7ac0*/  @!P0 NANOSLEEP.SYNCS 0x989680 ;  /* 0x009896800000895d */ /* 0x002fea0003900000 */
[----:B------:R-:W1:Y:S02]  /*7ad0*/  @!P0 SYNCS.PHASECHK.TRANS64 P0, [R8+URZ], R5 ;  /* 0x00000005080085a7 */ /* 0x000e64000800007f */
[----:B-1----:R-:W-:Y:S05]  /*7ae0*/  @!P0 BRA `(.L_x_196) ;  /* 0xfffffffc00f08947 */ /* 0x002fea000383ffff */
[----:B------:R-:W-:Y:S05]  /*7af0*/  BRA `(.L_x_223) ;  /* 0xfffffff4005c7947 */ /* 0x000fea000383ffff */
.L_x_197:
[----:B0-----:R0:W1:Y:S02]  /*7b00*/  SYNCS.PHASECHK.TRANS64.TRYWAIT P0, [R9+URZ], R4 ;  /* 0x00000004090075a7 */ /* 0x001064000800017f */
[----:B-1----:R-:W-:Y:S05]  /*7b10*/  @!P0 NANOSLEEP.SYNCS 0x989680 ;  /* 0x009896800000895d */ /* 0x002fea0003900000 */
[----:B------:R-:W1:Y:S02]  /*7b20*/  @!P0 SYNCS.PHASECHK.TRANS64 P0, [R9+URZ], R4 ;  /* 0x00000004090085a7 */ /* 0x000e64000800007f */
[----:B-1----:R-:W-:Y:S05]  /*7b30*/  @!P0 BRA `(.L_x_197) ;  /* 0xfffffffc00f08947 */ /* 0x002fea000383ffff */
[----:B------:R-:W-:Y:S05]  /*7b40*/  BRA `(.L_x_224) ;  /* 0xfffffff4006c7947 */ /* 0x000fea000383ffff */
.L_x_198:
[----:B0-----:R0:W1:Y:S02]  /*7b50*/  SYNCS.PHASECHK.TRANS64.TRYWAIT P0, [R8+URZ], R5 ;  /* 0x00000005080075a7 */ /* 0x001064000800017f */
[----:B-1----:R-:W-:Y:S05]  /*7b60*/  @!P0 NANOSLEEP.SYNCS 0x989680 ;  /* 0x009896800000895d */ /* 0x002fea0003900000 */
[----:B------:R-:W1:Y:S02]  /*7b70*/  @!P0 SYNCS.PHASECHK.TRANS64 P0, [R8+URZ], R5 ;  /* 0x00000005080085a7 */ /* 0x000e64000800007f */
[----:B-1----:R-:W-:Y:S05]  /*7b80*/  @!P0 BRA `(.L_x_198) ;  /* 0xfffffffc00f08947 */ /* 0x002fea000383ffff */
[----:B------:R-:W-:Y:S05]  /*7b90*/  BRA `(.L_x_225) ;  /* 0xfffffff4007c7947 */ /* 0x000fea000383ffff */
.L_x_199:
[----:B0-----:R0:W1:Y:S02]  /*7ba0*/  SYNCS.PHASECHK.TRANS64.TRYWAIT P0, [R9+URZ], R4 ;  /* 0x00000004090075a7 */ /* 0x001064000800017f */
[----:B-1----:R-:W-:Y:S05]  /*7bb0*/  @!P0 NANOSLEEP.SYNCS 0x989680 ;  /* 0x009896800000895d */ /* 0x002fea0003900000 */
[----:B------:R-:W1:Y:S02]  /*7bc0*/  @!P0 SYNCS.PHASECHK.TRANS64 P0, [R9+URZ], R4 ;  /* 0x00000004090085a7 */ /* 0x000e64000800007f */
[----:B-1----:R-:W-:Y:S05]  /*7bd0*/  @!P0 BRA `(.L_x_199) ;  /* 0xfffffffc00f08947 */ /* 0x002fea000383ffff */
[----:B------:R-:W-:Y:S05]  /*7be0*/  BRA `(.L_x_226) ;  /* 0xfffffff4008c7947 */ /* 0x000fea000383ffff */
.L_x_200:
[----:B0-----:R0:W1:Y:S02]  /*7bf0*/  SYNCS.PHASECHK.TRANS64.TRYWAIT P0, [R8+URZ], R5 ;  /* 0x00000005080075a7 */ /* 0x001064000800017f */
[----:B-1----:R-:W-:Y:S05]  /*7c00*/  @!P0 NANOSLEEP.SYNCS 0x989680 ;  /* 0x009896800000895d */ /* 0x002fea0003900000 */
[----:B------:R-:W1:Y:S02]  /*7c10*/  @!P0 SYNCS.PHASECHK.TRANS64 P0, [R8+URZ], R5 ;  /* 0x00000005080085a7 */ /* 0x000e64000800007f */
[----:B-1----:R-:W-:Y:S05]  /*7c20*/  @!P0 BRA `(.L_x_200) ;  /* 0xfffffffc00f08947 */ /* 0x002fea000383ffff */
[----:B------:R-:W-:Y:S05]  /*7c30*/  BRA `(.L_x_227) ;  /* 0xfffffff4009c7947 */ /* 0x000fea000383ffff */
.L_x_201:
[----:B0-----:R0:W1:Y:S02]  /*7c40*/  SYNCS.PHASECHK.TRANS64.TRYWAIT P0, [R9+URZ], R4 ;  /* 0x00000004090075a7 */ /* 0x001064000800017f */
[----:B-1----:R-:W-:Y:S05]  /*7c50*/  @!P0 NANOSLEEP.SYNCS 0x989680 ;  /* 0x009896800000895d */ /* 0x002fea0003900000 */
[----:B------:R-:W1:Y:S02]  /*7c60*/  @!P0 SYNCS.PHASECHK.TRANS64 P0, [R9+URZ], R4 ;  /* 0x00000004090085a7 */ /* 0x000e64000800007f */
[----:B-1----:R-:W-:Y:S05]  /*7c70*/  @!P0 BRA `(.L_x_201) ;  /* 0xfffffffc00f08947 */ /* 0x002fea000383ffff */
[----:B------:R-:W-:Y:S05]  /*7c80*/  BRA `(.L_x_228) ;  /* 0xfffffff400ac7947 */ /* 0x000fea000383ffff */
.L_x_202:
[----:B0-----:R0:W1:Y:S02]  /*7c90*/  SYNCS.PHASECHK.TRANS64.TRYWAIT P0, [R8+URZ], R5 ;  /* 0x00000005080075a7 */ /* 0x001064000800017f */
[----:B-1----:R-:W-:Y:S05]  /*7ca0*/  @!P0 NANOSLEEP.SYNCS 0x989680 ;  /* 0x009896800000895d */ /* 0x002fea0003900000 */
[----:B------:R-:W1:Y:S02]  /*7cb0*/  @!P0 SYNCS.PHASECHK.TRANS64 P0, [R8+URZ], R5 ;  /* 0x00000005080085a7 */ /* 0x000e64000800007f */
[----:B-1----:R-:W-:Y:S05]  /*7cc0*/  @!P0 BRA `(.L_x_202) ;  /* 0xfffffffc00f08947 */ /* 0x002fea000383ffff */
[----:B------:R-:W-:Y:S05]  /*7cd0*/  BRA `(.L_x_229) ;  /* 0xfffffff400bc7947 */ /* 0x000fea000383ffff */
.L_x_203:
[----:B0-----:R0:W1:Y:S02]  /*7ce0*/  SYNCS.PHASECHK.TRANS64.TRYWAIT P0, [R9+URZ], R4 ;  /* 0x00000004090075a7 */ /* 0x001064000800017f */
[----:B-1----:R-:W-:Y:S05]  /*7cf0*/  @!P0 NANOSLEEP.SYNCS 0x989680 ;  /* 0x009896800000895d */ /* 0x002fea0003900000 */
[----:B------:R-:W1:Y:S02]  /*7d00*/  @!P0 SYNCS.PHASECHK.TRANS64 P0, [R9+URZ], R4 ;  /* 0x00000004090085a7 */ /* 0x000e64000800007f */
[----:B-1----:R-:W-:Y:S05]  /*7d10*/  @!P0 BRA `(.L_x_203) ;  /* 0xfffffffc00f08947 */ /* 0x002fea000383ffff */
[----:B------:R-:W-:Y:S05]  /*7d20*/  BRA `(.L_x_230) ;  /* 0xfffffff400cc7947 */ /* 0x000fea000383ffff */
.L_x_204:
[----:B0-----:R0:W1:Y:S02]  /*7d30*/  SYNCS.PHASECHK.TRANS64.TRYWAIT P0, [R8+URZ], R5 ;  /* 0x00000005080075a7 */ /* 0x001064000800017f */
[----:B-1----:R-:W-:Y:S05]  /*7d40*/  @!P0 NANOSLEEP.SYNCS 0x989680 ;  /* 0x009896800000895d */ /* 0x002fea0003900000 */
[----:B------:R-:W1:Y:S02]  /*7d50*/  @!P0 SYNCS.PHASECHK.TRANS64 P0, [R8+URZ], R5 ;  /* 0x00000005080085a7 */ /* 0x000e64000800007f */
[----:B-1----:R-:W-:Y:S05]  /*7d60*/  @!P0 BRA `(.L_x_204) ;  /* 0xfffffffc00f08947 */ /* 0x002fea000383ffff */
[----:B------:R-:W-:Y:S05]  /*7d70*/  BRA `(.L_x_231) ;  /* 0xfffffff400dc7947 */ /* 0x000fea000383ffff */
.L_x_205:
[----:B-1----:R1:W2:Y:S02]  /*7d80*/  SYNCS.PHASECHK.TRANS64.TRYWAIT P0, [R11+URZ], R6 ;  /* 0x000000060b0075a7 */ /* 0x0022a4000800017f */
[----:B--2---:R-:W-:Y:S05]  /*7d90*/  @!P0 NANOSLEEP.SYNCS 0x989680 ;  /* 0x009896800000895d */ /* 0x004fea0003900000 */
[----:B------:R-:W2:Y:S02]  /*7da0*/  @!P0 SYNCS.PHASECHK.TRANS64 P0, [R11+URZ], R6 ;  /* 0x000000060b0085a7 */ /* 0x000ea4000800007f */
[----:B--2---:R-:W-:Y:S05]  /*7db0*/  @!P0 BRA `(.L_x_205) ;  /* 0xfffffffc00f08947 */ /* 0x004fea000383ffff */
[----:B------:R-:W-:Y:S05]  /*7dc0*/  BRA `(.L_x_232) ;  /* 0xfffffff400e47947 */ /* 0x000fea000383ffff */
.L_x_233:
[----:B------:R-:W-:-:S00]  /*7dd0*/  BRA `(.L_x_233) ;  /* 0xfffffffc00fc7947 */ /* 0x000fc0000383ffff */
[----:B------:R-:W-:-:S00]  /*7de0*/  NOP ;  /* 0x0000000000007918 */ /* 0x000fc00000000000 */
        /* <DEDUP_REMOVED lines=9> */
.L_x_234:


//--------------------- .nv.global.init           --------------------------
	.section	.nv.global.init,"aw",@progbits
.nv.global.init:
	.type		$str$22,@object
	.size		$str$22,($str$23 - $str$22)
$str$22:
        /*0000*/ 	.byte	0x6b, 0x5f, 0x74, 0x69, 0x6c, 0x65, 0x5f, 0x63, 0x6f, 0x75, 0x6e, 0x74, 0x20, 0x3e, 0x3d, 0x20
        /*0010*/ 	.byte	0x31, 0x00
	.type		$str$23,@object
	.size		$str$23,(__unnamed_1 - $str$23)
$str$23:
        /*0012*/ 	.byte	0x2f, 0x74, 0x6d, 0x70, 0x2f, 0x63, 0x75, 0x74, 0x6c, 0x61, 0x73, 0x73, 0x5f, 0x73, 0x77, 0x65
        /*0022*/ 	.byte	0x65, 0x70, 0x5f, 0x73, 0x72, 0x63, 0x2f, 0x69, 0x6e, 0x63, 0x6c, 0x75, 0x64, 0x65, 0x2f, 0x63
        /*0032*/ 	.byte	0x75, 0x74, 0x6c, 0x61, 0x73, 0x73, 0x2f, 0x67, 0x65, 0x6d, 0x6d, 0x2f, 0x63, 0x6f, 0x6c, 0x6c
        /*0042*/ 	.byte	0x65, 0x63, 0x74, 0x69, 0x76, 0x65, 0x2f, 0x73, 0x6d, 0x39, 0x30, 0x5f, 0x6d, 0x6d, 0x61, 0x5f
        /*0052*/ 	.byte	0x74, 0x6d, 0x61, 0x5f, 0x67, 0x6d, 0x6d, 0x61, 0x5f, 0x73, 0x73, 0x5f, 0x77, 0x61, 0x72, 0x70
        /*0062*/ 	.byte	0x73, 0x70, 0x65, 0x63, 0x69, 0x61, 0x6c, 0x69, 0x7a, 0x65, 0x64, 0x2e, 0x68, 0x70, 0x70, 0x00
	.type		__unnamed_1,@object
	.size		__unnamed_1,(.L_0 - __unnamed_1)
__unnamed_1:
        /*0072*/ 	.byte	0x76, 0x6f, 0x69, 0x64, 0x20, 0x63, 0x75, 0x74, 0x6c, 0x61, 0x73, 0x73, 0x3a, 0x3a, 0x67, 0x65
        /* <DEDUP_REMOVED lines=173> */
.L_0:


//--------------------- .nv.shared._ZN7cutlass13device_kernelINS_4gemm6kernel13GemmUniversalIN4cute5tupleIJiiiiEEENS1_10collective13CollectiveMmaINS1_34MainloopSm90TmaGmmaWarpSpecializedILi18ENS5_IJNS4_1CILi4EEESB_NSA_ILi1EEEEEENS1_32KernelTmaWarpSpecializedPingpongEEENS5_IJNSA_ILi64EEENSA_ILi128EEESG_EEEaNS5_IJlSC_lEEEaSJ_NS4_8TiledMMAINS4_8MMA_AtomIJNS4_4SM904GMMA27MMA_64x128x32_S32S8S8_SS_TNEEEENS4_6LayoutINS5_IJSC_SC_SC_EEENS5_IJNSA_ILi0EEESS_SS_EEEEENS5_IJNS4_10UnderscoreESV_SV_EEEEENS4_23SM90_TMA_LOAD_MULTICASTENS4_14ComposedLayoutINS4_7SwizzleILi2ELi4ELi3EEENS4_18smem_ptr_flag_bitsILi8EEENSQ_INS5_IJNSA_ILi8EEESG_EEENS5_IJSG_SC_EEEEEEEvNS4_8identityESY_S18_vS19_EENS_8epilogue10collective6detail29Sm90TmaWarpSpecializedAdapterINS1C_15DefaultEpilogueIaSJ_SJ_NS1B_6thread17LinearCombinationIaLi1EiiLNS1G_9ScaleType4KindE0ELNS_15FloatRoundStyleE2EaEENS1_15EpilogueDefaultEEEEEvvEEEEvNT_6ParamsE --------------------------
	.section	.nv.shared._ZN7cutlass13device_kernelINS_4gemm6kernel13GemmUniversalIN4cute5tupleIJiiiiEEENS1_10collective13CollectiveMmaINS1_34MainloopSm90TmaGmmaWarpSpecializedILi18ENS5_IJNS4_1CILi4EEESB_NSA_ILi1EEEEEENS1_32KernelTmaWarpSpecializedPingpongEEENS5_IJNSA_ILi64EEENSA_ILi128EEESG_EEEaNS5_IJlSC_lEEEaSJ_NS4_8TiledMMAINS4_8MMA_AtomIJNS4_4SM904GMMA27MMA_64x128x32_S32S8S8_SS_TNEEEENS4_6LayoutINS5_IJSC_SC_SC_EEENS5_IJNSA_ILi0EEESS_SS_EEEEENS5_IJNS4_10UnderscoreESV_SV_EEEEENS4_23SM90_TMA_LOAD_MULTICASTENS4_14ComposedLayoutINS4_7SwizzleILi2ELi4ELi3EEENS4_18smem_ptr_flag_bitsILi8EEENSQ_INS5_IJNSA_ILi8EEESG_EEENS5_IJSG_SC_EEEEEEEvNS4_8identityESY_S18_vS19_EENS_8epilogue10collective6detail29Sm90TmaWarpSpecializedAdapterINS1C_15DefaultEpilogueIaSJ_SJ_NS1B_6thread17LinearCombinationIaLi1EiiLNS1G_9ScaleType4KindE0ELNS_15FloatRoundStyleE2EaEENS1_15EpilogueDefaultEEEEEvvEEEEvNT_6ParamsE,"aw",@nobits
	.sectionflags	@""
	.align	16
	.zero		1024


//--------------------- .nv.shared.reserved.0     --------------------------
	.section	.nv.shared.reserved.0,"aw",@nobits
	.weak		__nv_reservedSMEM_offset_0_alias
	.size		__nv_reservedSMEM_offset_0_alias, 0, 0
	.other		__nv_reservedSMEM_offset_0_alias,@"STO_CUDA_RESERVED_SHARED STV_DEFAULT"
__nv_reservedSMEM_offset_0_alias:
	.zero		0


//--------------------- .nv.global                --------------------------
	.section	.nv.global,"aw",@nobits
.nv.global:
	.type		_ZN40_INTERNAL_636983f8_4_k_cu_a0dff600_245504cute1_E,@object
	.size		_ZN40_INTERNAL_636983f8_4_k_cu_a0dff600_245504cute1_E,(_ZN40_INTERNAL_636983f8_4_k_cu_a0dff600_245504cuda3std3__45__cpo6cbeginE - _ZN40_INTERNAL_636983f8_4_k_cu_a0dff600_245504cute1_E)
_ZN40_INTERNAL_636983f8_4_k_cu_a0dff600_245504cute1_E:
	.zero		1
	.type		_ZN40_INTERNAL_636983f8_4_k_cu_a0dff600_245504cuda3std3__45__cpo6cbeginE,@object
	.size		_ZN40_INTERNAL_636983f8_4_k_cu_a0dff600_245504cuda3std3__45__cpo6cbeginE,(_ZN40_INTERNAL_636983f8_4_k_cu_a0dff600_245504cuda3std3__48in_placeE - _ZN40_INTERNAL_636983f8_4_k_cu_a0dff600_245504cuda3std3__45__cpo6cbeginE)
_ZN40_INTERNAL_636983f8_4_k_cu_a0dff600_245504cuda3std3__45__cpo6cbeginE:
	.zero		1
	.type		_ZN40_INTERNAL_636983f8_4_k_cu_a0dff600_245504cuda3std3__48in_placeE,@object
	.size		_ZN40_INTERNAL_636983f8_4_k_cu_a0dff600_245504cuda3std3__48in_placeE,(_ZN40_INTERNAL_636983f8_4_k_cu_a0dff600_245504cuda3std6ranges3__45__cpo9iter_moveE - _ZN40_INTERNAL_636983f8_4_k_cu_a0dff600_245504cuda3std3__48in_placeE)
_ZN40_INTERNAL_636983f8_4_k_cu_a0dff600_245504cuda3std3__48in_placeE:
	.zero		1
	.type		_ZN40_INTERNAL_636983f8_4_k_cu_a0dff600_245504cuda3std6ranges3__45__cpo9iter_moveE,@object
	.size		_ZN40_INTERNAL_636983f8_4_k_cu_a0dff600_245504cuda3std6ranges3__45__cpo9iter_moveE,(_ZN40_INTERNAL_636983f8_4_k_cu_a0dff600_245504cuda3std3__45__cpo5beginE - _ZN40_INTERNAL_636983f8_4_k_cu_a0dff600_245504cuda3std6ranges3__45__cpo9iter_moveE)
_ZN40_INTERNAL_636983f8_4_k_cu_a0dff600_245504cuda3std6ranges3__45__cpo9iter_moveE:
	.zero		1
	.type		_ZN40_INTERNAL_636983f8_4_k_cu_a0dff600_245504cuda3std3__45__cpo5beginE,@object
	.size		_ZN40_INTERNAL_636983f8_4_k_cu_a0dff600_245504cuda3std3__45__cpo5beginE,(_ZN40_INTERNAL_636983f8_4_k_cu_a0dff600_245504cuda3std3__442_GLOBAL__N__636983f8_4_k_cu_a0dff600_245506ignoreE - _ZN40_INTERNAL_636983f8_4_k_cu_a0dff600_245504cuda3std3__45__cpo5beginE)
_ZN40_INTERNAL_636983f8_4_k_cu_a0dff600_245504cuda3std3__45__cpo5beginE:
	.zero		1
	.type		_ZN40_INTERNAL_636983f8_4_k_cu_a0dff600_245504cuda3std3__442_GLOBAL__N__636983f8_4_k_cu_a0dff600_245506ignoreE,@object
	.size		_ZN40_INTERNAL_636983f8_4_k_cu_a0dff600_245504cuda3std3__442_GLOBAL__N__636983f8_4_k_cu_a0dff600_245506ignoreE,(_ZN40_INTERNAL_636983f8_4_k_cu_a0dff600_245504cute7productE - _ZN40_INTERNAL_636983f8_4_k_cu_a0dff600_245504cuda3std3__442_GLOBAL__N__636983f8_4_k_cu_a0dff600_245506ignoreE)
_ZN40_INTERNAL_636983f8_4_k_cu_a0dff600_245504cuda3std3__442_GLOBAL__N__636983f8_4_k_cu_a0dff600_245506ignoreE:
	.zero		1
	.type		_ZN40_INTERNAL_636983f8_4_k_cu_a0dff600_245504cute7productE,@object
	.size		_ZN40_INTERNAL_636983f8_4_k_cu_a0dff600_245504cute7productE,(_ZN40_INTERNAL_636983f8_4_k_cu_a0dff600_245504cuda3std3__45__cpo3endE - _ZN40_INTERNAL_636983f8_4_k_cu_a0dff600_245504cute7productE)
_ZN40_INTERNAL_636983f8_4_k_cu_a0dff600_245504cute7productE:
	.zero		1
	.type		_ZN40_INTERNAL_636983f8_4_k_cu_a0dff600_245504cuda3std3__45__cpo3endE,@object
	.size		_ZN40_INTERNAL_636983f8_4_k_cu_a0dff600_245504cuda3std3__45__cpo3endE,(_ZN40_INTERNAL_636983f8_4_k_cu_a0dff600_245504cuda3std3__419piecewise_constructE - _ZN40_INTERNAL_636983f8_4_k_cu_a0dff600_245504cuda3std3__45__cpo3endE)
_ZN40_INTERNAL_636983f8_4_k_cu_a0dff600_245504cuda3std3__45__cpo3endE:
	.zero		1
	.type		_ZN40_INTERNAL_636983f8_4_k_cu_a0dff600_245504cuda3std3__419piecewise_constructE,@object
	.size		_ZN40_INTERNAL_636983f8_4_k_cu_a0dff600_245504cuda3std3__419piecewise_constructE,(_ZN40_INTERNAL_636983f8_4_k_cu_a0dff600_245504cuda3std3__45__cpo4cendE - _ZN40_INTERNAL_636983f8_4_k_cu_a0dff600_245504cuda3std3__419piecewise_constructE)
_ZN40_INTERNAL_636983f8_4_k_cu_a0dff600_245504cuda3std3__419piecewise_constructE:
	.zero		1
	.type		_ZN40_INTERNAL_636983f8_4_k_cu_a0dff600_245504cuda3std3__45__cpo4cendE,@object
	.size		_ZN40_INTERNAL_636983f8_4_k_cu_a0dff600_245504cuda3std3__45__cpo4cendE,(_ZN40_INTERNAL_636983f8_4_k_cu_a0dff600_245504cuda3std6ranges3__45__cpo4swapE - _ZN40_INTERNAL_636983f8_4_k_cu_a0dff600_245504cuda3std3__45__cpo4cendE)
_ZN40_INTERNAL_636983f8_4_k_cu_a0dff600_245504cuda3std3__45__cpo4cendE:
	.zero		1
	.type		_ZN40_INTERNAL_636983f8_4_k_cu_a0dff600_245504cuda3std6ranges3__45__cpo4swapE,@object
	.size		_ZN40_INTERNAL_636983f8_4_k_cu_a0dff600_245504cuda3std6ranges3__45__cpo4swapE,(.L_8 - _ZN40_INTERNAL_636983f8_4_k_cu_a0dff600_245504cuda3std6ranges3__45__cpo4swapE)
_ZN40_INTERNAL_636983f8_4_k_cu_a0dff600_245504cuda3std6ranges3__45__cpo4swapE:
	.zero		1
.L_8:


//--------------------- .nv.constant0._ZN7cutlass13device_kernelINS_4gemm6kernel13GemmUniversalIN4cute5tupleIJiiiiEEENS1_10collective13CollectiveMmaINS1_34MainloopSm90TmaGmmaWarpSpecializedILi18ENS5_IJNS4_1CILi4EEESB_NSA_ILi1EEEEEENS1_32KernelTmaWarpSpecializedPingpongEEENS5_IJNSA_ILi64EEENSA_ILi128EEESG_EEEaNS5_IJlSC_lEEEaSJ_NS4_8TiledMMAINS4_8MMA_AtomIJNS4_4SM904GMMA27MMA_64x128x32_S32S8S8_SS_TNEEEENS4_6LayoutINS5_IJSC_SC_SC_EEENS5_IJNSA_ILi0EEESS_SS_EEEEENS5_IJNS4_10UnderscoreESV_SV_EEEEENS4_23SM90_TMA_LOAD_MULTICASTENS4_14ComposedLayoutINS4_7SwizzleILi2ELi4ELi3EEENS4_18smem_ptr_flag_bitsILi8EEENSQ_INS5_IJNSA_ILi8EEESG_EEENS5_IJSG_SC_EEEEEEEvNS4_8identityESY_S18_vS19_EENS_8epilogue10collective6detail29Sm90TmaWarpSpecializedAdapterINS1C_15DefaultEpilogueIaSJ_SJ_NS1B_6thread17LinearCombinationIaLi1EiiLNS1G_9ScaleType4KindE0ELNS_15FloatRoundStyleE2EaEENS1_15EpilogueDefaultEEEEEvvEEEEvNT_6ParamsE --------------------------
	.section	.nv.constant0._ZN7cutlass13device_kernelINS_4gemm6kernel13GemmUniversalIN4cute5tupleIJiiiiEEENS1_10collective13CollectiveMmaINS1_34MainloopSm90TmaGmmaWarpSpecializedILi18ENS5_IJNS4_1CILi4EEESB_NSA_ILi1EEEEEENS1_32KernelTmaWarpSpecializedPingpongEEENS5_IJNSA_ILi64EEENSA_ILi128EEESG_EEEaNS5_IJlSC_lEEEaSJ_NS4_8TiledMMAINS4_8MMA_AtomIJNS4_4SM904GMMA27MMA_64x128x32_S32S8S8_SS_TNEEEENS4_6LayoutINS5_IJSC_SC_SC_EEENS5_IJNSA_ILi0EEESS_SS_EEEEENS5_IJNS4_10UnderscoreESV_SV_EEEEENS4_23SM90_TMA_LOAD_MULTICASTENS4_14ComposedLayoutINS4_7SwizzleILi2ELi4ELi3EEENS4_18smem_ptr_flag_bitsILi8EEENSQ_INS5_IJNSA_ILi8EEESG_EEENS5_IJSG_SC_EEEEEEEvNS4_8identityESY_S18_vS19_EENS_8epilogue10collective6detail29Sm90TmaWarpSpecializedAdapterINS1C_15DefaultEpilogueIaSJ_SJ_NS1B_6thread17LinearCombinationIaLi1EiiLNS1G_9ScaleType4KindE0ELNS_15FloatRoundStyleE2EaEENS1_15EpilogueDefaultEEEEEvvEEEEvNT_6ParamsE,"a",@progbits
	.sectionflags	@""
	.align	4
.nv.constant0._ZN7cutlass13device_kernelINS_4gemm6kernel13GemmUniversalIN4cute5tupleIJiiiiEEENS1_10collective13CollectiveMmaINS1_34MainloopSm90TmaGmmaWarpSpecializedILi18ENS5_IJNS4_1CILi4EEESB_NSA_ILi1EEEEEENS1_32KernelTmaWarpSpecializedPingpongEEENS5_IJNSA_ILi64EEENSA_ILi128EEESG_EEEaNS5_IJlSC_lEEEaSJ_NS4_8TiledMMAINS4_8MMA_AtomIJNS4_4SM904GMMA27MMA_64x128x32_S32S8S8_SS_TNEEEENS4_6LayoutINS5_IJSC_SC_SC_EEENS5_IJNSA_ILi0EEESS_SS_EEEEENS5_IJNS4_10UnderscoreESV_SV_EEEEENS4_23SM90_TMA_LOAD_MULTICASTENS4_14ComposedLayoutINS4_7SwizzleILi2ELi4ELi3EEENS4_18smem_ptr_flag_bitsILi8EEENSQ_INS5_IJNSA_ILi8EEESG_EEENS5_IJSG_SC_EEEEEEEvNS4_8identityESY_S18_vS19_EENS_8epilogue10collective6detail29Sm90TmaWarpSpecializedAdapterINS1C_15DefaultEpilogueIaSJ_SJ_NS1B_6thread17LinearCombinationIaLi1EiiLNS1G_9ScaleType4KindE0ELNS_15FloatRoundStyleE2EaEENS1_15EpilogueDefaultEEEEEvvEEEEvNT_6ParamsE:
	.zero		1664


//--------------------- SYMBOLS --------------------------

	.type		.nv.reservedSmem.offset0,@object
	.size		.nv.reservedSmem.offset0,0x4
	.type		__assertfail,@function
